//
// Generated by NVIDIA NVVM Compiler
//
// Compiler Build ID: CL-36424714
// Cuda compilation tools, release 13.0, V13.0.88
// Based on NVVM 20.0.0
//

.version 9.0
.target sm_100
.address_size 64

	// .globl	merkle_rebuild_kernel
.const .align 4 .b8 k[256] = {152, 47, 138, 66, 145, 68, 55, 113, 207, 251, 192, 181, 165, 219, 181, 233, 91, 194, 86, 57, 241, 17, 241, 89, 164, 130, 63, 146, 213, 94, 28, 171, 152, 170, 7, 216, 1, 91, 131, 18, 190, 133, 49, 36, 195, 125, 12, 85, 116, 93, 190, 114, 254, 177, 222, 128, 167, 6, 220, 155, 116, 241, 155, 193, 193, 105, 155, 228, 134, 71, 190, 239, 198, 157, 193, 15, 204, 161, 12, 36, 111, 44, 233, 45, 170, 132, 116, 74, 220, 169, 176, 92, 218, 136, 249, 118, 82, 81, 62, 152, 109, 198, 49, 168, 200, 39, 3, 176, 199, 127, 89, 191, 243, 11, 224, 198, 71, 145, 167, 213, 81, 99, 202, 6, 103, 41, 41, 20, 133, 10, 183, 39, 56, 33, 27, 46, 252, 109, 44, 77, 19, 13, 56, 83, 84, 115, 10, 101, 187, 10, 106, 118, 46, 201, 194, 129, 133, 44, 114, 146, 161, 232, 191, 162, 75, 102, 26, 168, 112, 139, 75, 194, 163, 81, 108, 199, 25, 232, 146, 209, 36, 6, 153, 214, 133, 53, 14, 244, 112, 160, 106, 16, 22, 193, 164, 25, 8, 108, 55, 30, 76, 119, 72, 39, 181, 188, 176, 52, 179, 12, 28, 57, 74, 170, 216, 78, 79, 202, 156, 91, 243, 111, 46, 104, 238, 130, 143, 116, 111, 99, 165, 120, 20, 120, 200, 132, 8, 2, 199, 140, 250, 255, 190, 144, 235, 108, 80, 164, 247, 163, 249, 190, 242, 120, 113, 198};

.visible .entry merkle_rebuild_kernel(
	.param .u64 .ptr .align 1 merkle_rebuild_kernel_param_0,
	.param .u64 merkle_rebuild_kernel_param_1
)
{
	.reg .pred 	%p<4>;
	.reg .b16 	%rs<9>;
	.reg .b32 	%r<2290>;
	.reg .b64 	%rd<20>;

	ld.param.u64 	%rd18, [merkle_rebuild_kernel_param_1];
	setp.lt.u64 	%p1, %rd18, 2;
	@%p1 bra 	$L__BB0_5;
	mov.u32 	%r55, %ctaid.x;
	mov.u32 	%r56, %ntid.x;
	mov.u32 	%r57, %tid.x;
	mad.lo.s32 	%r58, %r55, %r56, %r57;
	cvt.u64.u32 	%rd1, %r58;
	ld.const.u32 	%r59, [k];
	add.s32 	%r1, %r59, -1326596656;
	ld.const.u32 	%r2, [k+12];
	ld.const.u32 	%r3, [k+16];
	ld.const.u32 	%r4, [k+20];
	ld.const.u32 	%r5, [k+24];
	ld.const.u32 	%r6, [k+28];
	ld.const.u32 	%r7, [k+32];
	ld.const.u32 	%r8, [k+36];
	ld.const.u32 	%r9, [k+44];
	ld.const.u32 	%r10, [k+48];
	ld.const.u32 	%r11, [k+52];
	ld.const.u32 	%r12, [k+56];
	ld.const.u32 	%r13, [k+60];
	ld.const.u32 	%r14, [k+64];
	ld.const.u32 	%r15, [k+68];
	ld.const.u32 	%r16, [k+72];
	ld.const.u32 	%r17, [k+76];
	ld.const.u32 	%r18, [k+80];
	ld.const.u32 	%r19, [k+84];
	ld.const.u32 	%r20, [k+88];
	ld.const.u32 	%r21, [k+92];
	ld.const.u32 	%r22, [k+96];
	ld.const.u32 	%r23, [k+108];
	ld.const.u32 	%r24, [k+112];
	ld.const.u32 	%r25, [k+116];
	ld.const.u32 	%r26, [k+120];
	ld.const.u32 	%r27, [k+124];
	ld.const.u32 	%r28, [k+128];
	ld.const.u32 	%r29, [k+132];
	ld.const.u32 	%r30, [k+136];
	ld.const.u32 	%r31, [k+140];
	ld.const.u32 	%r32, [k+144];
	ld.const.u32 	%r33, [k+148];
	ld.const.u32 	%r34, [k+152];
	ld.const.u32 	%r35, [k+156];
	ld.const.u32 	%r36, [k+160];
	ld.const.u32 	%r37, [k+164];
	ld.const.u32 	%r38, [k+168];
	ld.const.u32 	%r39, [k+172];
	ld.const.u32 	%r40, [k+176];
	ld.const.u32 	%r41, [k+180];
	ld.const.u32 	%r42, [k+184];
	ld.const.u32 	%r43, [k+188];
	ld.const.u32 	%r44, [k+192];
	ld.const.u32 	%r45, [k+196];
	ld.const.u32 	%r46, [k+200];
	ld.const.u32 	%r47, [k+204];
	ld.const.u32 	%r48, [k+208];
	ld.const.u32 	%r49, [k+212];
	ld.const.u32 	%r50, [k+216];
	ld.const.u32 	%r51, [k+220];
	ld.const.u32 	%r52, [k+224];
	ld.const.u32 	%r53, [k+236];
	ld.const.u32 	%r54, [k+252];
	shl.b64 	%rd11, %rd1, 6;
	mov.u64 	%rd19, %rd18;
$L__BB0_2:
	shr.u64 	%rd4, %rd19, 1;
	setp.le.u64 	%p2, %rd4, %rd1;
	@%p2 bra 	$L__BB0_4;
	ld.param.u64 	%rd17, [merkle_rebuild_kernel_param_0];
	shr.u64 	%rd8, %rd18, 1;
	add.s64 	%rd9, %rd8, %rd1;
	shl.b64 	%rd10, %rd18, 5;
	add.s64 	%rd12, %rd10, %rd11;
	shl.b64 	%rd13, %rd9, 5;
	cvta.to.global.u64 	%rd14, %rd17;
	add.s64 	%rd15, %rd14, %rd13;
	add.s64 	%rd16, %rd14, %rd12;
	ld.global.u8 	%r60, [%rd16+33];
	ld.global.u8 	%rs1, [%rd16+34];
	ld.global.u8 	%r61, [%rd16+35];
	ld.global.u8 	%r62, [%rd16+37];
	ld.global.u8 	%rs2, [%rd16+38];
	ld.global.u8 	%r63, [%rd16+39];
	ld.global.u8 	%r64, [%rd16+41];
	ld.global.u8 	%rs3, [%rd16+42];
	ld.global.u8 	%r65, [%rd16+43];
	ld.global.u8 	%r66, [%rd16+45];
	ld.global.u8 	%rs4, [%rd16+46];
	ld.global.u8 	%r67, [%rd16+47];
	ld.global.u8 	%r68, [%rd16+49];
	ld.global.u8 	%rs5, [%rd16+50];
	ld.global.u8 	%r69, [%rd16+51];
	ld.global.u8 	%r70, [%rd16+53];
	ld.global.u8 	%rs6, [%rd16+54];
	ld.global.u8 	%r71, [%rd16+55];
	ld.global.u8 	%r72, [%rd16+57];
	ld.global.u8 	%rs7, [%rd16+58];
	ld.global.u8 	%r73, [%rd16+59];
	ld.global.u8 	%r74, [%rd16+61];
	ld.global.u8 	%rs8, [%rd16+62];
	ld.global.u8 	%r75, [%rd16+63];
	ld.global.u8 	%r76, [%rd16+32];
	shl.b32 	%r77, %r76, 24;
	shl.b32 	%r78, %r60, 16;
	or.b32  	%r79, %r78, %r77;
	mul.wide.u16 	%r80, %rs1, 256;
	or.b32  	%r81, %r79, %r80;
	or.b32  	%r82, %r81, %r61;
	ld.global.u8 	%r83, [%rd16+36];
	shl.b32 	%r84, %r83, 24;
	shl.b32 	%r85, %r62, 16;
	or.b32  	%r86, %r85, %r84;
	mul.wide.u16 	%r87, %rs2, 256;
	or.b32  	%r88, %r86, %r87;
	or.b32  	%r89, %r88, %r63;
	ld.global.u8 	%r90, [%rd16+40];
	shl.b32 	%r91, %r90, 24;
	shl.b32 	%r92, %r64, 16;
	or.b32  	%r93, %r92, %r91;
	mul.wide.u16 	%r94, %rs3, 256;
	or.b32  	%r95, %r93, %r94;
	or.b32  	%r96, %r95, %r65;
	ld.global.u8 	%r97, [%rd16+44];
	shl.b32 	%r98, %r97, 24;
	shl.b32 	%r99, %r66, 16;
	or.b32  	%r100, %r99, %r98;
	mul.wide.u16 	%r101, %rs4, 256;
	or.b32  	%r102, %r100, %r101;
	or.b32  	%r103, %r102, %r67;
	ld.global.u8 	%r104, [%rd16+48];
	shl.b32 	%r105, %r104, 24;
	shl.b32 	%r106, %r68, 16;
	or.b32  	%r107, %r106, %r105;
	mul.wide.u16 	%r108, %rs5, 256;
	or.b32  	%r109, %r107, %r108;
	or.b32  	%r110, %r109, %r69;
	ld.global.u8 	%r111, [%rd16+52];
	shl.b32 	%r112, %r111, 24;
	shl.b32 	%r113, %r70, 16;
	or.b32  	%r114, %r113, %r112;
	mul.wide.u16 	%r115, %rs6, 256;
	or.b32  	%r116, %r114, %r115;
	or.b32  	%r117, %r116, %r71;
	ld.global.u8 	%r118, [%rd16+56];
	shl.b32 	%r119, %r118, 24;
	shl.b32 	%r120, %r72, 16;
	or.b32  	%r121, %r120, %r119;
	mul.wide.u16 	%r122, %rs7, 256;
	or.b32  	%r123, %r121, %r122;
	or.b32  	%r124, %r123, %r73;
	ld.global.u8 	%r125, [%rd16+60];
	shl.b32 	%r126, %r125, 24;
	shl.b32 	%r127, %r74, 16;
	or.b32  	%r128, %r127, %r126;
	mul.wide.u16 	%r129, %rs8, 256;
	or.b32  	%r130, %r128, %r129;
	or.b32  	%r131, %r130, %r75;
	shf.l.wrap.b32 	%r132, %r89, %r89, 25;
	shf.l.wrap.b32 	%r133, %r88, %r89, 14;
	xor.b32  	%r134, %r132, %r133;
	shr.u32 	%r135, %r89, 3;
	xor.b32  	%r136, %r134, %r135;
	add.s32 	%r137, %r136, %r82;
	shf.l.wrap.b32 	%r138, %r96, %r96, 25;
	shf.l.wrap.b32 	%r139, %r95, %r96, 14;
	xor.b32  	%r140, %r138, %r139;
	shr.u32 	%r141, %r96, 3;
	xor.b32  	%r142, %r140, %r141;
	add.s32 	%r143, %r142, %r89;
	shf.l.wrap.b32 	%r144, %r103, %r103, 25;
	shf.l.wrap.b32 	%r145, %r102, %r103, 14;
	xor.b32  	%r146, %r144, %r145;
	shr.u32 	%r147, %r103, 3;
	xor.b32  	%r148, %r146, %r147;
	shf.l.wrap.b32 	%r149, %r137, %r137, 15;
	shf.l.wrap.b32 	%r150, %r137, %r137, 13;
	xor.b32  	%r151, %r149, %r150;
	shr.u32 	%r152, %r137, 10;
	xor.b32  	%r153, %r151, %r152;
	add.s32 	%r154, %r148, %r96;
	add.s32 	%r155, %r154, %r153;
	shf.l.wrap.b32 	%r156, %r110, %r110, 25;
	shf.l.wrap.b32 	%r157, %r109, %r110, 14;
	xor.b32  	%r158, %r156, %r157;
	shr.u32 	%r159, %r110, 3;
	xor.b32  	%r160, %r158, %r159;
	shf.l.wrap.b32 	%r161, %r143, %r143, 15;
	shf.l.wrap.b32 	%r162, %r143, %r143, 13;
	xor.b32  	%r163, %r161, %r162;
	shr.u32 	%r164, %r143, 10;
	xor.b32  	%r165, %r163, %r164;
	add.s32 	%r166, %r160, %r103;
	add.s32 	%r167, %r166, %r165;
	shf.l.wrap.b32 	%r168, %r117, %r117, 25;
	shf.l.wrap.b32 	%r169, %r116, %r117, 14;
	xor.b32  	%r170, %r168, %r169;
	shr.u32 	%r171, %r117, 3;
	xor.b32  	%r172, %r170, %r171;
	shf.l.wrap.b32 	%r173, %r155, %r155, 15;
	shf.l.wrap.b32 	%r174, %r155, %r155, 13;
	xor.b32  	%r175, %r173, %r174;
	shr.u32 	%r176, %r155, 10;
	xor.b32  	%r177, %r175, %r176;
	add.s32 	%r178, %r172, %r110;
	add.s32 	%r179, %r178, %r177;
	shf.l.wrap.b32 	%r180, %r124, %r124, 25;
	shf.l.wrap.b32 	%r181, %r123, %r124, 14;
	xor.b32  	%r182, %r180, %r181;
	shr.u32 	%r183, %r124, 3;
	xor.b32  	%r184, %r182, %r183;
	shf.l.wrap.b32 	%r185, %r167, %r167, 15;
	shf.l.wrap.b32 	%r186, %r167, %r167, 13;
	xor.b32  	%r187, %r185, %r186;
	shr.u32 	%r188, %r167, 10;
	xor.b32  	%r189, %r187, %r188;
	add.s32 	%r190, %r184, %r117;
	add.s32 	%r191, %r190, %r189;
	shf.l.wrap.b32 	%r192, %r131, %r131, 25;
	shf.l.wrap.b32 	%r193, %r130, %r131, 14;
	xor.b32  	%r194, %r192, %r193;
	shr.u32 	%r195, %r131, 3;
	xor.b32  	%r196, %r194, %r195;
	shf.l.wrap.b32 	%r197, %r179, %r179, 15;
	shf.l.wrap.b32 	%r198, %r179, %r179, 13;
	xor.b32  	%r199, %r197, %r198;
	shr.u32 	%r200, %r179, 10;
	xor.b32  	%r201, %r199, %r200;
	add.s32 	%r202, %r196, %r124;
	add.s32 	%r203, %r202, %r201;
	shf.l.wrap.b32 	%r204, %r191, %r191, 15;
	shf.l.wrap.b32 	%r205, %r191, %r191, 13;
	xor.b32  	%r206, %r204, %r205;
	shr.u32 	%r207, %r191, 10;
	xor.b32  	%r208, %r206, %r207;
	add.s32 	%r209, %r131, %r137;
	add.s32 	%r210, %r209, %r208;
	shf.l.wrap.b32 	%r211, %r203, %r203, 15;
	shf.l.wrap.b32 	%r212, %r203, %r203, 13;
	xor.b32  	%r213, %r211, %r212;
	shr.u32 	%r214, %r203, 10;
	xor.b32  	%r215, %r213, %r214;
	add.s32 	%r216, %r143, %r215;
	shf.l.wrap.b32 	%r217, %r210, %r210, 15;
	shf.l.wrap.b32 	%r218, %r210, %r210, 13;
	xor.b32  	%r219, %r217, %r218;
	shr.u32 	%r220, %r210, 10;
	xor.b32  	%r221, %r219, %r220;
	add.s32 	%r222, %r155, %r221;
	shf.l.wrap.b32 	%r223, %r216, %r216, 15;
	shf.l.wrap.b32 	%r224, %r216, %r216, 13;
	xor.b32  	%r225, %r223, %r224;
	shr.u32 	%r226, %r216, 10;
	xor.b32  	%r227, %r225, %r226;
	add.s32 	%r228, %r167, %r227;
	shf.l.wrap.b32 	%r229, %r222, %r222, 15;
	shf.l.wrap.b32 	%r230, %r222, %r222, 13;
	xor.b32  	%r231, %r229, %r230;
	shr.u32 	%r232, %r222, 10;
	xor.b32  	%r233, %r231, %r232;
	add.s32 	%r234, %r179, %r233;
	shf.l.wrap.b32 	%r235, %r228, %r228, 15;
	shf.l.wrap.b32 	%r236, %r228, %r228, 13;
	xor.b32  	%r237, %r235, %r236;
	shr.u32 	%r238, %r228, 10;
	xor.b32  	%r239, %r237, %r238;
	add.s32 	%r240, %r191, %r239;
	shf.l.wrap.b32 	%r241, %r234, %r234, 15;
	shf.l.wrap.b32 	%r242, %r234, %r234, 13;
	xor.b32  	%r243, %r241, %r242;
	shr.u32 	%r244, %r234, 10;
	xor.b32  	%r245, %r243, %r244;
	add.s32 	%r246, %r203, %r245;
	shf.l.wrap.b32 	%r247, %r240, %r240, 15;
	shf.l.wrap.b32 	%r248, %r240, %r240, 13;
	xor.b32  	%r249, %r247, %r248;
	shr.u32 	%r250, %r240, 10;
	xor.b32  	%r251, %r249, %r250;
	add.s32 	%r252, %r210, %r251;
	shf.l.wrap.b32 	%r253, %r137, %r137, 25;
	shf.l.wrap.b32 	%r254, %r137, %r137, 14;
	xor.b32  	%r255, %r253, %r254;
	shr.u32 	%r256, %r137, 3;
	xor.b32  	%r257, %r255, %r256;
	shf.l.wrap.b32 	%r258, %r246, %r246, 15;
	shf.l.wrap.b32 	%r259, %r246, %r246, 13;
	xor.b32  	%r260, %r258, %r259;
	shr.u32 	%r261, %r246, 10;
	xor.b32  	%r262, %r260, %r261;
	add.s32 	%r263, %r257, %r216;
	add.s32 	%r264, %r263, %r262;
	shf.l.wrap.b32 	%r265, %r143, %r143, 25;
	shf.l.wrap.b32 	%r266, %r143, %r143, 14;
	xor.b32  	%r267, %r265, %r266;
	shr.u32 	%r268, %r143, 3;
	xor.b32  	%r269, %r267, %r268;
	shf.l.wrap.b32 	%r270, %r252, %r252, 15;
	shf.l.wrap.b32 	%r271, %r252, %r252, 13;
	xor.b32  	%r272, %r270, %r271;
	shr.u32 	%r273, %r252, 10;
	xor.b32  	%r274, %r272, %r273;
	add.s32 	%r275, %r269, %r137;
	add.s32 	%r276, %r275, %r222;
	add.s32 	%r277, %r276, %r274;
	shf.l.wrap.b32 	%r278, %r155, %r155, 25;
	shf.l.wrap.b32 	%r279, %r155, %r155, 14;
	xor.b32  	%r280, %r278, %r279;
	shr.u32 	%r281, %r155, 3;
	xor.b32  	%r282, %r280, %r281;
	shf.l.wrap.b32 	%r283, %r264, %r264, 15;
	shf.l.wrap.b32 	%r284, %r264, %r264, 13;
	xor.b32  	%r285, %r283, %r284;
	shr.u32 	%r286, %r264, 10;
	xor.b32  	%r287, %r285, %r286;
	add.s32 	%r288, %r282, %r143;
	add.s32 	%r289, %r288, %r228;
	add.s32 	%r290, %r289, %r287;
	shf.l.wrap.b32 	%r291, %r167, %r167, 25;
	shf.l.wrap.b32 	%r292, %r167, %r167, 14;
	xor.b32  	%r293, %r291, %r292;
	shr.u32 	%r294, %r167, 3;
	xor.b32  	%r295, %r293, %r294;
	shf.l.wrap.b32 	%r296, %r277, %r277, 15;
	shf.l.wrap.b32 	%r297, %r277, %r277, 13;
	xor.b32  	%r298, %r296, %r297;
	shr.u32 	%r299, %r277, 10;
	xor.b32  	%r300, %r298, %r299;
	add.s32 	%r301, %r295, %r155;
	add.s32 	%r302, %r301, %r234;
	add.s32 	%r303, %r302, %r300;
	shf.l.wrap.b32 	%r304, %r179, %r179, 25;
	shf.l.wrap.b32 	%r305, %r179, %r179, 14;
	xor.b32  	%r306, %r304, %r305;
	shr.u32 	%r307, %r179, 3;
	xor.b32  	%r308, %r306, %r307;
	shf.l.wrap.b32 	%r309, %r290, %r290, 15;
	shf.l.wrap.b32 	%r310, %r290, %r290, 13;
	xor.b32  	%r311, %r309, %r310;
	shr.u32 	%r312, %r290, 10;
	xor.b32  	%r313, %r311, %r312;
	add.s32 	%r314, %r308, %r167;
	add.s32 	%r315, %r314, %r240;
	add.s32 	%r316, %r315, %r313;
	shf.l.wrap.b32 	%r317, %r191, %r191, 25;
	shf.l.wrap.b32 	%r318, %r191, %r191, 14;
	xor.b32  	%r319, %r317, %r318;
	shr.u32 	%r320, %r191, 3;
	xor.b32  	%r321, %r319, %r320;
	shf.l.wrap.b32 	%r322, %r303, %r303, 15;
	shf.l.wrap.b32 	%r323, %r303, %r303, 13;
	xor.b32  	%r324, %r322, %r323;
	shr.u32 	%r325, %r303, 10;
	xor.b32  	%r326, %r324, %r325;
	add.s32 	%r327, %r321, %r179;
	add.s32 	%r328, %r327, %r246;
	add.s32 	%r329, %r328, %r326;
	shf.l.wrap.b32 	%r330, %r203, %r203, 25;
	shf.l.wrap.b32 	%r331, %r203, %r203, 14;
	xor.b32  	%r332, %r330, %r331;
	shr.u32 	%r333, %r203, 3;
	xor.b32  	%r334, %r332, %r333;
	shf.l.wrap.b32 	%r335, %r316, %r316, 15;
	shf.l.wrap.b32 	%r336, %r316, %r316, 13;
	xor.b32  	%r337, %r335, %r336;
	shr.u32 	%r338, %r316, 10;
	xor.b32  	%r339, %r337, %r338;
	add.s32 	%r340, %r334, %r191;
	add.s32 	%r341, %r340, %r252;
	add.s32 	%r342, %r341, %r339;
	shf.l.wrap.b32 	%r343, %r210, %r210, 25;
	shf.l.wrap.b32 	%r344, %r210, %r210, 14;
	xor.b32  	%r345, %r343, %r344;
	shr.u32 	%r346, %r210, 3;
	xor.b32  	%r347, %r345, %r346;
	shf.l.wrap.b32 	%r348, %r329, %r329, 15;
	shf.l.wrap.b32 	%r349, %r329, %r329, 13;
	xor.b32  	%r350, %r348, %r349;
	shr.u32 	%r351, %r329, 10;
	xor.b32  	%r352, %r350, %r351;
	add.s32 	%r353, %r347, %r203;
	add.s32 	%r354, %r353, %r264;
	add.s32 	%r355, %r354, %r352;
	shf.l.wrap.b32 	%r356, %r216, %r216, 25;
	shf.l.wrap.b32 	%r357, %r216, %r216, 14;
	xor.b32  	%r358, %r356, %r357;
	shr.u32 	%r359, %r216, 3;
	xor.b32  	%r360, %r358, %r359;
	shf.l.wrap.b32 	%r361, %r342, %r342, 15;
	shf.l.wrap.b32 	%r362, %r342, %r342, 13;
	xor.b32  	%r363, %r361, %r362;
	shr.u32 	%r364, %r342, 10;
	xor.b32  	%r365, %r363, %r364;
	add.s32 	%r366, %r360, %r210;
	add.s32 	%r367, %r366, %r277;
	add.s32 	%r368, %r367, %r365;
	shf.l.wrap.b32 	%r369, %r222, %r222, 25;
	shf.l.wrap.b32 	%r370, %r222, %r222, 14;
	xor.b32  	%r371, %r369, %r370;
	shr.u32 	%r372, %r222, 3;
	xor.b32  	%r373, %r371, %r372;
	shf.l.wrap.b32 	%r374, %r355, %r355, 15;
	shf.l.wrap.b32 	%r375, %r355, %r355, 13;
	xor.b32  	%r376, %r374, %r375;
	shr.u32 	%r377, %r355, 10;
	xor.b32  	%r378, %r376, %r377;
	add.s32 	%r379, %r373, %r216;
	add.s32 	%r380, %r379, %r290;
	add.s32 	%r381, %r380, %r378;
	shf.l.wrap.b32 	%r382, %r228, %r228, 25;
	shf.l.wrap.b32 	%r383, %r228, %r228, 14;
	xor.b32  	%r384, %r382, %r383;
	shr.u32 	%r385, %r228, 3;
	xor.b32  	%r386, %r384, %r385;
	shf.l.wrap.b32 	%r387, %r368, %r368, 15;
	shf.l.wrap.b32 	%r388, %r368, %r368, 13;
	xor.b32  	%r389, %r387, %r388;
	shr.u32 	%r390, %r368, 10;
	xor.b32  	%r391, %r389, %r390;
	add.s32 	%r392, %r386, %r222;
	add.s32 	%r393, %r392, %r303;
	add.s32 	%r394, %r393, %r391;
	shf.l.wrap.b32 	%r395, %r234, %r234, 25;
	shf.l.wrap.b32 	%r396, %r234, %r234, 14;
	xor.b32  	%r397, %r395, %r396;
	shr.u32 	%r398, %r234, 3;
	xor.b32  	%r399, %r397, %r398;
	shf.l.wrap.b32 	%r400, %r381, %r381, 15;
	shf.l.wrap.b32 	%r401, %r381, %r381, 13;
	xor.b32  	%r402, %r400, %r401;
	shr.u32 	%r403, %r381, 10;
	xor.b32  	%r404, %r402, %r403;
	add.s32 	%r405, %r399, %r228;
	add.s32 	%r406, %r405, %r316;
	add.s32 	%r407, %r406, %r404;
	shf.l.wrap.b32 	%r408, %r240, %r240, 25;
	shf.l.wrap.b32 	%r409, %r240, %r240, 14;
	xor.b32  	%r410, %r408, %r409;
	shr.u32 	%r411, %r240, 3;
	xor.b32  	%r412, %r410, %r411;
	shf.l.wrap.b32 	%r413, %r394, %r394, 15;
	shf.l.wrap.b32 	%r414, %r394, %r394, 13;
	xor.b32  	%r415, %r413, %r414;
	shr.u32 	%r416, %r394, 10;
	xor.b32  	%r417, %r415, %r416;
	add.s32 	%r418, %r412, %r234;
	add.s32 	%r419, %r418, %r329;
	add.s32 	%r420, %r419, %r417;
	shf.l.wrap.b32 	%r421, %r246, %r246, 25;
	shf.l.wrap.b32 	%r422, %r246, %r246, 14;
	xor.b32  	%r423, %r421, %r422;
	shr.u32 	%r424, %r246, 3;
	xor.b32  	%r425, %r423, %r424;
	shf.l.wrap.b32 	%r426, %r407, %r407, 15;
	shf.l.wrap.b32 	%r427, %r407, %r407, 13;
	xor.b32  	%r428, %r426, %r427;
	shr.u32 	%r429, %r407, 10;
	xor.b32  	%r430, %r428, %r429;
	add.s32 	%r431, %r425, %r240;
	add.s32 	%r432, %r431, %r342;
	add.s32 	%r433, %r432, %r430;
	shf.l.wrap.b32 	%r434, %r252, %r252, 25;
	shf.l.wrap.b32 	%r435, %r252, %r252, 14;
	xor.b32  	%r436, %r434, %r435;
	shr.u32 	%r437, %r252, 3;
	xor.b32  	%r438, %r436, %r437;
	shf.l.wrap.b32 	%r439, %r420, %r420, 15;
	shf.l.wrap.b32 	%r440, %r420, %r420, 13;
	xor.b32  	%r441, %r439, %r440;
	shr.u32 	%r442, %r420, 10;
	xor.b32  	%r443, %r441, %r442;
	add.s32 	%r444, %r438, %r246;
	add.s32 	%r445, %r444, %r355;
	add.s32 	%r446, %r445, %r443;
	shf.l.wrap.b32 	%r447, %r264, %r264, 25;
	shf.l.wrap.b32 	%r448, %r264, %r264, 14;
	xor.b32  	%r449, %r447, %r448;
	shr.u32 	%r450, %r264, 3;
	xor.b32  	%r451, %r449, %r450;
	shf.l.wrap.b32 	%r452, %r433, %r433, 15;
	shf.l.wrap.b32 	%r453, %r433, %r433, 13;
	xor.b32  	%r454, %r452, %r453;
	shr.u32 	%r455, %r433, 10;
	xor.b32  	%r456, %r454, %r455;
	add.s32 	%r457, %r451, %r252;
	add.s32 	%r458, %r457, %r368;
	add.s32 	%r459, %r458, %r456;
	shf.l.wrap.b32 	%r460, %r277, %r277, 25;
	shf.l.wrap.b32 	%r461, %r277, %r277, 14;
	xor.b32  	%r462, %r460, %r461;
	shr.u32 	%r463, %r277, 3;
	xor.b32  	%r464, %r462, %r463;
	shf.l.wrap.b32 	%r465, %r446, %r446, 15;
	shf.l.wrap.b32 	%r466, %r446, %r446, 13;
	xor.b32  	%r467, %r465, %r466;
	shr.u32 	%r468, %r446, 10;
	xor.b32  	%r469, %r467, %r468;
	add.s32 	%r470, %r464, %r264;
	add.s32 	%r471, %r470, %r381;
	add.s32 	%r472, %r471, %r469;
	shf.l.wrap.b32 	%r473, %r290, %r290, 25;
	shf.l.wrap.b32 	%r474, %r290, %r290, 14;
	xor.b32  	%r475, %r473, %r474;
	shr.u32 	%r476, %r290, 3;
	xor.b32  	%r477, %r475, %r476;
	shf.l.wrap.b32 	%r478, %r459, %r459, 15;
	shf.l.wrap.b32 	%r479, %r459, %r459, 13;
	xor.b32  	%r480, %r478, %r479;
	shr.u32 	%r481, %r459, 10;
	xor.b32  	%r482, %r480, %r481;
	add.s32 	%r483, %r477, %r277;
	add.s32 	%r484, %r483, %r394;
	add.s32 	%r485, %r484, %r482;
	shf.l.wrap.b32 	%r486, %r303, %r303, 25;
	shf.l.wrap.b32 	%r487, %r303, %r303, 14;
	xor.b32  	%r488, %r486, %r487;
	shr.u32 	%r489, %r303, 3;
	xor.b32  	%r490, %r488, %r489;
	shf.l.wrap.b32 	%r491, %r472, %r472, 15;
	shf.l.wrap.b32 	%r492, %r472, %r472, 13;
	xor.b32  	%r493, %r491, %r492;
	shr.u32 	%r494, %r472, 10;
	xor.b32  	%r495, %r493, %r494;
	add.s32 	%r496, %r490, %r290;
	add.s32 	%r497, %r496, %r407;
	add.s32 	%r498, %r497, %r495;
	shf.l.wrap.b32 	%r499, %r316, %r316, 25;
	shf.l.wrap.b32 	%r500, %r316, %r316, 14;
	xor.b32  	%r501, %r499, %r500;
	shr.u32 	%r502, %r316, 3;
	xor.b32  	%r503, %r501, %r502;
	shf.l.wrap.b32 	%r504, %r485, %r485, 15;
	shf.l.wrap.b32 	%r505, %r485, %r485, 13;
	xor.b32  	%r506, %r504, %r505;
	shr.u32 	%r507, %r485, 10;
	xor.b32  	%r508, %r506, %r507;
	add.s32 	%r509, %r503, %r303;
	add.s32 	%r510, %r509, %r420;
	add.s32 	%r511, %r510, %r508;
	shf.l.wrap.b32 	%r512, %r329, %r329, 25;
	shf.l.wrap.b32 	%r513, %r329, %r329, 14;
	xor.b32  	%r514, %r512, %r513;
	shr.u32 	%r515, %r329, 3;
	xor.b32  	%r516, %r514, %r515;
	shf.l.wrap.b32 	%r517, %r498, %r498, 15;
	shf.l.wrap.b32 	%r518, %r498, %r498, 13;
	xor.b32  	%r519, %r517, %r518;
	shr.u32 	%r520, %r498, 10;
	xor.b32  	%r521, %r519, %r520;
	add.s32 	%r522, %r516, %r316;
	add.s32 	%r523, %r522, %r433;
	add.s32 	%r524, %r523, %r521;
	shf.l.wrap.b32 	%r525, %r342, %r342, 25;
	shf.l.wrap.b32 	%r526, %r342, %r342, 14;
	xor.b32  	%r527, %r525, %r526;
	shr.u32 	%r528, %r342, 3;
	xor.b32  	%r529, %r527, %r528;
	shf.l.wrap.b32 	%r530, %r511, %r511, 15;
	shf.l.wrap.b32 	%r531, %r511, %r511, 13;
	xor.b32  	%r532, %r530, %r531;
	shr.u32 	%r533, %r511, 10;
	xor.b32  	%r534, %r532, %r533;
	add.s32 	%r535, %r529, %r329;
	add.s32 	%r536, %r535, %r446;
	add.s32 	%r537, %r536, %r534;
	shf.l.wrap.b32 	%r538, %r355, %r355, 25;
	shf.l.wrap.b32 	%r539, %r355, %r355, 14;
	xor.b32  	%r540, %r538, %r539;
	shr.u32 	%r541, %r355, 3;
	xor.b32  	%r542, %r540, %r541;
	shf.l.wrap.b32 	%r543, %r524, %r524, 15;
	shf.l.wrap.b32 	%r544, %r524, %r524, 13;
	xor.b32  	%r545, %r543, %r544;
	shr.u32 	%r546, %r524, 10;
	xor.b32  	%r547, %r545, %r546;
	add.s32 	%r548, %r542, %r342;
	add.s32 	%r549, %r548, %r459;
	add.s32 	%r550, %r549, %r547;
	shf.l.wrap.b32 	%r551, %r368, %r368, 25;
	shf.l.wrap.b32 	%r552, %r368, %r368, 14;
	xor.b32  	%r553, %r551, %r552;
	shr.u32 	%r554, %r368, 3;
	xor.b32  	%r555, %r553, %r554;
	shf.l.wrap.b32 	%r556, %r537, %r537, 15;
	shf.l.wrap.b32 	%r557, %r537, %r537, 13;
	xor.b32  	%r558, %r556, %r557;
	shr.u32 	%r559, %r537, 10;
	xor.b32  	%r560, %r558, %r559;
	add.s32 	%r561, %r555, %r355;
	add.s32 	%r562, %r561, %r472;
	add.s32 	%r563, %r562, %r560;
	shf.l.wrap.b32 	%r564, %r381, %r381, 25;
	shf.l.wrap.b32 	%r565, %r381, %r381, 14;
	xor.b32  	%r566, %r564, %r565;
	shr.u32 	%r567, %r381, 3;
	xor.b32  	%r568, %r566, %r567;
	shf.l.wrap.b32 	%r569, %r550, %r550, 15;
	shf.l.wrap.b32 	%r570, %r550, %r550, 13;
	xor.b32  	%r571, %r569, %r570;
	shr.u32 	%r572, %r550, 10;
	xor.b32  	%r573, %r571, %r572;
	add.s32 	%r574, %r568, %r368;
	add.s32 	%r575, %r574, %r485;
	add.s32 	%r576, %r575, %r573;
	shf.l.wrap.b32 	%r577, %r394, %r394, 25;
	shf.l.wrap.b32 	%r578, %r394, %r394, 14;
	xor.b32  	%r579, %r577, %r578;
	shr.u32 	%r580, %r394, 3;
	xor.b32  	%r581, %r579, %r580;
	shf.l.wrap.b32 	%r582, %r563, %r563, 15;
	shf.l.wrap.b32 	%r583, %r563, %r563, 13;
	xor.b32  	%r584, %r582, %r583;
	shr.u32 	%r585, %r563, 10;
	xor.b32  	%r586, %r584, %r585;
	add.s32 	%r587, %r581, %r381;
	add.s32 	%r588, %r587, %r498;
	add.s32 	%r589, %r588, %r586;
	shf.l.wrap.b32 	%r590, %r407, %r407, 25;
	shf.l.wrap.b32 	%r591, %r407, %r407, 14;
	xor.b32  	%r592, %r590, %r591;
	shr.u32 	%r593, %r407, 3;
	xor.b32  	%r594, %r592, %r593;
	shf.l.wrap.b32 	%r595, %r576, %r576, 15;
	shf.l.wrap.b32 	%r596, %r576, %r576, 13;
	xor.b32  	%r597, %r595, %r596;
	shr.u32 	%r598, %r576, 10;
	xor.b32  	%r599, %r597, %r598;
	add.s32 	%r600, %r594, %r394;
	add.s32 	%r601, %r600, %r511;
	add.s32 	%r602, %r601, %r599;
	shf.l.wrap.b32 	%r603, %r420, %r420, 25;
	shf.l.wrap.b32 	%r604, %r420, %r420, 14;
	xor.b32  	%r605, %r603, %r604;
	shr.u32 	%r606, %r420, 3;
	xor.b32  	%r607, %r605, %r606;
	shf.l.wrap.b32 	%r608, %r589, %r589, 15;
	shf.l.wrap.b32 	%r609, %r589, %r589, 13;
	xor.b32  	%r610, %r608, %r609;
	shr.u32 	%r611, %r589, 10;
	xor.b32  	%r612, %r610, %r611;
	add.s32 	%r613, %r607, %r407;
	add.s32 	%r614, %r613, %r524;
	add.s32 	%r615, %r614, %r612;
	shf.l.wrap.b32 	%r616, %r433, %r433, 25;
	shf.l.wrap.b32 	%r617, %r433, %r433, 14;
	xor.b32  	%r618, %r616, %r617;
	shr.u32 	%r619, %r433, 3;
	xor.b32  	%r620, %r618, %r619;
	shf.l.wrap.b32 	%r621, %r602, %r602, 15;
	shf.l.wrap.b32 	%r622, %r602, %r602, 13;
	xor.b32  	%r623, %r621, %r622;
	shr.u32 	%r624, %r602, 10;
	xor.b32  	%r625, %r623, %r624;
	add.s32 	%r626, %r620, %r420;
	add.s32 	%r627, %r626, %r537;
	add.s32 	%r628, %r627, %r625;
	shf.l.wrap.b32 	%r629, %r446, %r446, 25;
	shf.l.wrap.b32 	%r630, %r446, %r446, 14;
	xor.b32  	%r631, %r629, %r630;
	shr.u32 	%r632, %r446, 3;
	xor.b32  	%r633, %r631, %r632;
	shf.l.wrap.b32 	%r634, %r615, %r615, 15;
	shf.l.wrap.b32 	%r635, %r615, %r615, 13;
	xor.b32  	%r636, %r634, %r635;
	shr.u32 	%r637, %r615, 10;
	xor.b32  	%r638, %r636, %r637;
	add.s32 	%r639, %r633, %r433;
	add.s32 	%r640, %r639, %r550;
	add.s32 	%r641, %r640, %r638;
	shf.l.wrap.b32 	%r642, %r459, %r459, 25;
	shf.l.wrap.b32 	%r643, %r459, %r459, 14;
	xor.b32  	%r644, %r642, %r643;
	shr.u32 	%r645, %r459, 3;
	xor.b32  	%r646, %r644, %r645;
	shf.l.wrap.b32 	%r647, %r628, %r628, 15;
	shf.l.wrap.b32 	%r648, %r628, %r628, 13;
	xor.b32  	%r649, %r647, %r648;
	shr.u32 	%r650, %r628, 10;
	xor.b32  	%r651, %r649, %r650;
	add.s32 	%r652, %r646, %r446;
	add.s32 	%r653, %r652, %r563;
	add.s32 	%r654, %r653, %r651;
	shf.l.wrap.b32 	%r655, %r472, %r472, 25;
	shf.l.wrap.b32 	%r656, %r472, %r472, 14;
	xor.b32  	%r657, %r655, %r656;
	shr.u32 	%r658, %r472, 3;
	xor.b32  	%r659, %r657, %r658;
	shf.l.wrap.b32 	%r660, %r641, %r641, 15;
	shf.l.wrap.b32 	%r661, %r641, %r641, 13;
	xor.b32  	%r662, %r660, %r661;
	shr.u32 	%r663, %r641, 10;
	xor.b32  	%r664, %r662, %r663;
	add.s32 	%r665, %r659, %r459;
	add.s32 	%r666, %r665, %r576;
	add.s32 	%r667, %r666, %r664;
	shf.l.wrap.b32 	%r668, %r485, %r485, 25;
	shf.l.wrap.b32 	%r669, %r485, %r485, 14;
	xor.b32  	%r670, %r668, %r669;
	shr.u32 	%r671, %r485, 3;
	xor.b32  	%r672, %r670, %r671;
	shf.l.wrap.b32 	%r673, %r654, %r654, 15;
	shf.l.wrap.b32 	%r674, %r654, %r654, 13;
	xor.b32  	%r675, %r673, %r674;
	shr.u32 	%r676, %r654, 10;
	xor.b32  	%r677, %r675, %r676;
	add.s32 	%r678, %r672, %r472;
	add.s32 	%r679, %r678, %r589;
	add.s32 	%r680, %r679, %r677;
	add.s32 	%r681, %r1, %r82;
	add.s32 	%r682, %r681, -1521486534;
	add.s32 	%r683, %r681, 143694565;
	shf.l.wrap.b32 	%r684, %r682, %r682, 26;
	shf.l.wrap.b32 	%r685, %r682, %r682, 21;
	xor.b32  	%r686, %r684, %r685;
	shf.l.wrap.b32 	%r687, %r682, %r682, 7;
	xor.b32  	%r688, %r686, %r687;
	and.b32  	%r689, %r682, 1359893119;
	sub.s32 	%r690, 1521486533, %r681;
	and.b32  	%r691, %r690, -1694144372;
	or.b32  	%r692, %r689, %r691;
	add.s32 	%r693, %r692, %r688;
	ld.const.u32 	%r694, [k+4];
	add.s32 	%r695, %r693, %r694;
	add.s32 	%r696, %r695, %r89;
	shf.l.wrap.b32 	%r697, %r683, %r683, 30;
	shf.l.wrap.b32 	%r698, %r683, %r683, 19;
	xor.b32  	%r699, %r697, %r698;
	shf.l.wrap.b32 	%r700, %r683, %r683, 10;
	xor.b32  	%r701, %r699, %r700;
	and.b32  	%r702, %r683, -781301534;
	add.s32 	%r703, %r701, %r702;
	add.s32 	%r704, %r696, %r703;
	add.s32 	%r705, %r696, 1542638877;
	add.s32 	%r706, %r704, 1233485744;
	shf.l.wrap.b32 	%r707, %r705, %r705, 26;
	shf.l.wrap.b32 	%r708, %r705, %r705, 21;
	xor.b32  	%r709, %r707, %r708;
	shf.l.wrap.b32 	%r710, %r705, %r705, 7;
	xor.b32  	%r711, %r709, %r710;
	and.b32  	%r712, %r705, %r682;
	sub.s32 	%r713, 604844770, %r696;
	and.b32  	%r714, %r713, 1359893119;
	or.b32  	%r715, %r712, %r714;
	add.s32 	%r716, %r715, %r711;
	ld.const.u32 	%r717, [k+8];
	add.s32 	%r718, %r716, %r717;
	add.s32 	%r719, %r718, %r96;
	shf.l.wrap.b32 	%r720, %r706, %r706, 30;
	shf.l.wrap.b32 	%r721, %r706, %r706, 19;
	xor.b32  	%r722, %r720, %r721;
	shf.l.wrap.b32 	%r723, %r706, %r706, 10;
	xor.b32  	%r724, %r722, %r723;
	xor.b32  	%r725, %r683, 1779033703;
	and.b32  	%r726, %r706, %r725;
	and.b32  	%r727, %r683, 1779033703;
	xor.b32  	%r728, %r726, %r727;
	add.s32 	%r729, %r724, %r728;
	add.s32 	%r730, %r719, %r729;
	add.s32 	%r731, %r719, 1449989905;
	add.s32 	%r732, %r730, -1694144372;
	shf.l.wrap.b32 	%r733, %r731, %r731, 26;
	shf.l.wrap.b32 	%r734, %r731, %r731, 21;
	xor.b32  	%r735, %r733, %r734;
	shf.l.wrap.b32 	%r736, %r731, %r731, 7;
	xor.b32  	%r737, %r735, %r736;
	and.b32  	%r738, %r731, %r705;
	sub.s32 	%r739, -1449989906, %r719;
	and.b32  	%r740, %r682, %r739;
	or.b32  	%r741, %r738, %r740;
	add.s32 	%r742, %r741, %r737;
	add.s32 	%r743, %r742, %r2;
	add.s32 	%r744, %r743, %r103;
	shf.l.wrap.b32 	%r745, %r732, %r732, 30;
	shf.l.wrap.b32 	%r746, %r732, %r732, 19;
	xor.b32  	%r747, %r745, %r746;
	shf.l.wrap.b32 	%r748, %r732, %r732, 10;
	xor.b32  	%r749, %r747, %r748;
	xor.b32  	%r750, %r706, %r683;
	and.b32  	%r751, %r732, %r750;
	and.b32  	%r752, %r706, %r683;
	xor.b32  	%r753, %r751, %r752;
	add.s32 	%r754, %r749, %r753;
	add.s32 	%r755, %r744, %r754;
	add.s32 	%r756, %r744, -1156040474;
	add.s32 	%r757, %r755, 1359893119;
	shf.l.wrap.b32 	%r758, %r756, %r756, 26;
	shf.l.wrap.b32 	%r759, %r756, %r756, 21;
	xor.b32  	%r760, %r758, %r759;
	shf.l.wrap.b32 	%r761, %r756, %r756, 7;
	xor.b32  	%r762, %r760, %r761;
	and.b32  	%r763, %r756, %r731;
	sub.s32 	%r764, 1156040473, %r744;
	and.b32  	%r765, %r705, %r764;
	or.b32  	%r766, %r763, %r765;
	add.s32 	%r767, %r766, %r682;
	add.s32 	%r768, %r767, %r762;
	add.s32 	%r769, %r768, %r3;
	add.s32 	%r770, %r769, %r110;
	shf.l.wrap.b32 	%r771, %r757, %r757, 30;
	shf.l.wrap.b32 	%r772, %r757, %r757, 19;
	xor.b32  	%r773, %r771, %r772;
	shf.l.wrap.b32 	%r774, %r757, %r757, 10;
	xor.b32  	%r775, %r773, %r774;
	xor.b32  	%r776, %r732, %r706;
	and.b32  	%r777, %r757, %r776;
	and.b32  	%r778, %r732, %r706;
	xor.b32  	%r779, %r777, %r778;
	add.s32 	%r780, %r775, %r779;
	add.s32 	%r781, %r770, %r683;
	add.s32 	%r782, %r780, %r770;
	shf.l.wrap.b32 	%r783, %r781, %r781, 26;
	shf.l.wrap.b32 	%r784, %r781, %r781, 21;
	xor.b32  	%r785, %r783, %r784;
	shf.l.wrap.b32 	%r786, %r781, %r781, 7;
	xor.b32  	%r787, %r785, %r786;
	and.b32  	%r788, %r781, %r756;
	not.b32 	%r789, %r781;
	and.b32  	%r790, %r731, %r789;
	or.b32  	%r791, %r788, %r790;
	add.s32 	%r792, %r791, %r705;
	add.s32 	%r793, %r792, %r787;
	add.s32 	%r794, %r793, %r4;
	add.s32 	%r795, %r794, %r117;
	shf.l.wrap.b32 	%r796, %r782, %r782, 30;
	shf.l.wrap.b32 	%r797, %r782, %r782, 19;
	xor.b32  	%r798, %r796, %r797;
	shf.l.wrap.b32 	%r799, %r782, %r782, 10;
	xor.b32  	%r800, %r798, %r799;
	xor.b32  	%r801, %r757, %r732;
	and.b32  	%r802, %r782, %r801;
	and.b32  	%r803, %r757, %r732;
	xor.b32  	%r804, %r802, %r803;
	add.s32 	%r805, %r800, %r804;
	add.s32 	%r806, %r795, %r706;
	add.s32 	%r807, %r805, %r795;
	shf.l.wrap.b32 	%r808, %r806, %r806, 26;
	shf.l.wrap.b32 	%r809, %r806, %r806, 21;
	xor.b32  	%r810, %r808, %r809;
	shf.l.wrap.b32 	%r811, %r806, %r806, 7;
	xor.b32  	%r812, %r810, %r811;
	and.b32  	%r813, %r806, %r781;
	not.b32 	%r814, %r806;
	and.b32  	%r815, %r756, %r814;
	or.b32  	%r816, %r813, %r815;
	add.s32 	%r817, %r816, %r731;
	add.s32 	%r818, %r817, %r812;
	add.s32 	%r819, %r818, %r5;
	add.s32 	%r820, %r819, %r124;
	shf.l.wrap.b32 	%r821, %r807, %r807, 30;
	shf.l.wrap.b32 	%r822, %r807, %r807, 19;
	xor.b32  	%r823, %r821, %r822;
	shf.l.wrap.b32 	%r824, %r807, %r807, 10;
	xor.b32  	%r825, %r823, %r824;
	xor.b32  	%r826, %r782, %r757;
	and.b32  	%r827, %r807, %r826;
	and.b32  	%r828, %r782, %r757;
	xor.b32  	%r829, %r827, %r828;
	add.s32 	%r830, %r825, %r829;
	add.s32 	%r831, %r820, %r732;
	add.s32 	%r832, %r830, %r820;
	shf.l.wrap.b32 	%r833, %r831, %r831, 26;
	shf.l.wrap.b32 	%r834, %r831, %r831, 21;
	xor.b32  	%r835, %r833, %r834;
	shf.l.wrap.b32 	%r836, %r831, %r831, 7;
	xor.b32  	%r837, %r835, %r836;
	and.b32  	%r838, %r831, %r806;
	not.b32 	%r839, %r831;
	and.b32  	%r840, %r781, %r839;
	or.b32  	%r841, %r838, %r840;
	add.s32 	%r842, %r841, %r756;
	add.s32 	%r843, %r842, %r837;
	add.s32 	%r844, %r843, %r6;
	add.s32 	%r845, %r844, %r131;
	shf.l.wrap.b32 	%r846, %r832, %r832, 30;
	shf.l.wrap.b32 	%r847, %r832, %r832, 19;
	xor.b32  	%r848, %r846, %r847;
	shf.l.wrap.b32 	%r849, %r832, %r832, 10;
	xor.b32  	%r850, %r848, %r849;
	xor.b32  	%r851, %r807, %r782;
	and.b32  	%r852, %r832, %r851;
	and.b32  	%r853, %r807, %r782;
	xor.b32  	%r854, %r852, %r853;
	add.s32 	%r855, %r850, %r854;
	add.s32 	%r856, %r845, %r757;
	add.s32 	%r857, %r855, %r845;
	shf.l.wrap.b32 	%r858, %r856, %r856, 26;
	shf.l.wrap.b32 	%r859, %r856, %r856, 21;
	xor.b32  	%r860, %r858, %r859;
	shf.l.wrap.b32 	%r861, %r856, %r856, 7;
	xor.b32  	%r862, %r860, %r861;
	and.b32  	%r863, %r856, %r831;
	not.b32 	%r864, %r856;
	and.b32  	%r865, %r806, %r864;
	or.b32  	%r866, %r863, %r865;
	add.s32 	%r867, %r866, %r781;
	add.s32 	%r868, %r867, %r862;
	add.s32 	%r869, %r868, %r7;
	shf.l.wrap.b32 	%r870, %r857, %r857, 30;
	shf.l.wrap.b32 	%r871, %r857, %r857, 19;
	xor.b32  	%r872, %r870, %r871;
	shf.l.wrap.b32 	%r873, %r857, %r857, 10;
	xor.b32  	%r874, %r872, %r873;
	xor.b32  	%r875, %r832, %r807;
	and.b32  	%r876, %r857, %r875;
	and.b32  	%r877, %r832, %r807;
	xor.b32  	%r878, %r876, %r877;
	add.s32 	%r879, %r874, %r878;
	add.s32 	%r880, %r869, %r782;
	add.s32 	%r881, %r879, %r869;
	shf.l.wrap.b32 	%r882, %r880, %r880, 26;
	shf.l.wrap.b32 	%r883, %r880, %r880, 21;
	xor.b32  	%r884, %r882, %r883;
	shf.l.wrap.b32 	%r885, %r880, %r880, 7;
	xor.b32  	%r886, %r884, %r885;
	and.b32  	%r887, %r880, %r856;
	not.b32 	%r888, %r880;
	and.b32  	%r889, %r831, %r888;
	or.b32  	%r890, %r887, %r889;
	add.s32 	%r891, %r890, %r806;
	add.s32 	%r892, %r891, %r886;
	add.s32 	%r893, %r892, %r8;
	shf.l.wrap.b32 	%r894, %r881, %r881, 30;
	shf.l.wrap.b32 	%r895, %r881, %r881, 19;
	xor.b32  	%r896, %r894, %r895;
	shf.l.wrap.b32 	%r897, %r881, %r881, 10;
	xor.b32  	%r898, %r896, %r897;
	xor.b32  	%r899, %r857, %r832;
	and.b32  	%r900, %r881, %r899;
	and.b32  	%r901, %r857, %r832;
	xor.b32  	%r902, %r900, %r901;
	add.s32 	%r903, %r898, %r902;
	add.s32 	%r904, %r893, %r807;
	add.s32 	%r905, %r903, %r893;
	shf.l.wrap.b32 	%r906, %r904, %r904, 26;
	shf.l.wrap.b32 	%r907, %r904, %r904, 21;
	xor.b32  	%r908, %r906, %r907;
	shf.l.wrap.b32 	%r909, %r904, %r904, 7;
	xor.b32  	%r910, %r908, %r909;
	and.b32  	%r911, %r904, %r880;
	not.b32 	%r912, %r904;
	and.b32  	%r913, %r856, %r912;
	or.b32  	%r914, %r911, %r913;
	add.s32 	%r915, %r914, %r831;
	add.s32 	%r916, %r915, %r910;
	ld.const.u32 	%r917, [k+40];
	add.s32 	%r918, %r916, %r917;
	shf.l.wrap.b32 	%r919, %r905, %r905, 30;
	shf.l.wrap.b32 	%r920, %r905, %r905, 19;
	xor.b32  	%r921, %r919, %r920;
	shf.l.wrap.b32 	%r922, %r905, %r905, 10;
	xor.b32  	%r923, %r921, %r922;
	xor.b32  	%r924, %r881, %r857;
	and.b32  	%r925, %r905, %r924;
	and.b32  	%r926, %r881, %r857;
	xor.b32  	%r927, %r925, %r926;
	add.s32 	%r928, %r923, %r927;
	add.s32 	%r929, %r918, %r832;
	add.s32 	%r930, %r928, %r918;
	shf.l.wrap.b32 	%r931, %r929, %r929, 26;
	shf.l.wrap.b32 	%r932, %r929, %r929, 21;
	xor.b32  	%r933, %r931, %r932;
	shf.l.wrap.b32 	%r934, %r929, %r929, 7;
	xor.b32  	%r935, %r933, %r934;
	and.b32  	%r936, %r929, %r904;
	not.b32 	%r937, %r929;
	and.b32  	%r938, %r880, %r937;
	or.b32  	%r939, %r936, %r938;
	add.s32 	%r940, %r939, %r856;
	add.s32 	%r941, %r940, %r935;
	add.s32 	%r942, %r941, %r9;
	shf.l.wrap.b32 	%r943, %r930, %r930, 30;
	shf.l.wrap.b32 	%r944, %r930, %r930, 19;
	xor.b32  	%r945, %r943, %r944;
	shf.l.wrap.b32 	%r946, %r930, %r930, 10;
	xor.b32  	%r947, %r945, %r946;
	xor.b32  	%r948, %r905, %r881;
	and.b32  	%r949, %r930, %r948;
	and.b32  	%r950, %r905, %r881;
	xor.b32  	%r951, %r949, %r950;
	add.s32 	%r952, %r947, %r951;
	add.s32 	%r953, %r942, %r857;
	add.s32 	%r954, %r952, %r942;
	shf.l.wrap.b32 	%r955, %r953, %r953, 26;
	shf.l.wrap.b32 	%r956, %r953, %r953, 21;
	xor.b32  	%r957, %r955, %r956;
	shf.l.wrap.b32 	%r958, %r953, %r953, 7;
	xor.b32  	%r959, %r957, %r958;
	and.b32  	%r960, %r953, %r929;
	not.b32 	%r961, %r953;
	and.b32  	%r962, %r904, %r961;
	or.b32  	%r963, %r960, %r962;
	add.s32 	%r964, %r963, %r880;
	add.s32 	%r965, %r964, %r959;
	add.s32 	%r966, %r965, %r10;
	shf.l.wrap.b32 	%r967, %r954, %r954, 30;
	shf.l.wrap.b32 	%r968, %r954, %r954, 19;
	xor.b32  	%r969, %r967, %r968;
	shf.l.wrap.b32 	%r970, %r954, %r954, 10;
	xor.b32  	%r971, %r969, %r970;
	xor.b32  	%r972, %r930, %r905;
	and.b32  	%r973, %r954, %r972;
	and.b32  	%r974, %r930, %r905;
	xor.b32  	%r975, %r973, %r974;
	add.s32 	%r976, %r971, %r975;
	add.s32 	%r977, %r966, %r881;
	add.s32 	%r978, %r976, %r966;
	shf.l.wrap.b32 	%r979, %r977, %r977, 26;
	shf.l.wrap.b32 	%r980, %r977, %r977, 21;
	xor.b32  	%r981, %r979, %r980;
	shf.l.wrap.b32 	%r982, %r977, %r977, 7;
	xor.b32  	%r983, %r981, %r982;
	and.b32  	%r984, %r977, %r953;
	not.b32 	%r985, %r977;
	and.b32  	%r986, %r929, %r985;
	or.b32  	%r987, %r984, %r986;
	add.s32 	%r988, %r987, %r904;
	add.s32 	%r989, %r988, %r983;
	add.s32 	%r990, %r989, %r11;
	shf.l.wrap.b32 	%r991, %r978, %r978, 30;
	shf.l.wrap.b32 	%r992, %r978, %r978, 19;
	xor.b32  	%r993, %r991, %r992;
	shf.l.wrap.b32 	%r994, %r978, %r978, 10;
	xor.b32  	%r995, %r993, %r994;
	xor.b32  	%r996, %r954, %r930;
	and.b32  	%r997, %r978, %r996;
	and.b32  	%r998, %r954, %r930;
	xor.b32  	%r999, %r997, %r998;
	add.s32 	%r1000, %r995, %r999;
	add.s32 	%r1001, %r990, %r905;
	add.s32 	%r1002, %r1000, %r990;
	shf.l.wrap.b32 	%r1003, %r1001, %r1001, 26;
	shf.l.wrap.b32 	%r1004, %r1001, %r1001, 21;
	xor.b32  	%r1005, %r1003, %r1004;
	shf.l.wrap.b32 	%r1006, %r1001, %r1001, 7;
	xor.b32  	%r1007, %r1005, %r1006;
	and.b32  	%r1008, %r1001, %r977;
	not.b32 	%r1009, %r1001;
	and.b32  	%r1010, %r953, %r1009;
	or.b32  	%r1011, %r1008, %r1010;
	add.s32 	%r1012, %r1011, %r929;
	add.s32 	%r1013, %r1012, %r1007;
	add.s32 	%r1014, %r1013, %r12;
	shf.l.wrap.b32 	%r1015, %r1002, %r1002, 30;
	shf.l.wrap.b32 	%r1016, %r1002, %r1002, 19;
	xor.b32  	%r1017, %r1015, %r1016;
	shf.l.wrap.b32 	%r1018, %r1002, %r1002, 10;
	xor.b32  	%r1019, %r1017, %r1018;
	xor.b32  	%r1020, %r978, %r954;
	and.b32  	%r1021, %r1002, %r1020;
	and.b32  	%r1022, %r978, %r954;
	xor.b32  	%r1023, %r1021, %r1022;
	add.s32 	%r1024, %r1019, %r1023;
	add.s32 	%r1025, %r1014, %r930;
	add.s32 	%r1026, %r1024, %r1014;
	shf.l.wrap.b32 	%r1027, %r1025, %r1025, 26;
	shf.l.wrap.b32 	%r1028, %r1025, %r1025, 21;
	xor.b32  	%r1029, %r1027, %r1028;
	shf.l.wrap.b32 	%r1030, %r1025, %r1025, 7;
	xor.b32  	%r1031, %r1029, %r1030;
	and.b32  	%r1032, %r1025, %r1001;
	not.b32 	%r1033, %r1025;
	and.b32  	%r1034, %r977, %r1033;
	or.b32  	%r1035, %r1032, %r1034;
	add.s32 	%r1036, %r1035, %r953;
	add.s32 	%r1037, %r1036, %r1031;
	add.s32 	%r1038, %r1037, %r13;
	shf.l.wrap.b32 	%r1039, %r1026, %r1026, 30;
	shf.l.wrap.b32 	%r1040, %r1026, %r1026, 19;
	xor.b32  	%r1041, %r1039, %r1040;
	shf.l.wrap.b32 	%r1042, %r1026, %r1026, 10;
	xor.b32  	%r1043, %r1041, %r1042;
	xor.b32  	%r1044, %r1002, %r978;
	and.b32  	%r1045, %r1026, %r1044;
	and.b32  	%r1046, %r1002, %r978;
	xor.b32  	%r1047, %r1045, %r1046;
	add.s32 	%r1048, %r1043, %r1047;
	add.s32 	%r1049, %r1038, %r954;
	add.s32 	%r1050, %r1048, %r1038;
	shf.l.wrap.b32 	%r1051, %r1049, %r1049, 26;
	shf.l.wrap.b32 	%r1052, %r1049, %r1049, 21;
	xor.b32  	%r1053, %r1051, %r1052;
	shf.l.wrap.b32 	%r1054, %r1049, %r1049, 7;
	xor.b32  	%r1055, %r1053, %r1054;
	and.b32  	%r1056, %r1049, %r1025;
	not.b32 	%r1057, %r1049;
	and.b32  	%r1058, %r1001, %r1057;
	or.b32  	%r1059, %r1056, %r1058;
	add.s32 	%r1060, %r1059, %r977;
	add.s32 	%r1061, %r1060, %r1055;
	add.s32 	%r1062, %r1061, %r14;
	add.s32 	%r1063, %r1062, %r137;
	shf.l.wrap.b32 	%r1064, %r1050, %r1050, 30;
	shf.l.wrap.b32 	%r1065, %r1050, %r1050, 19;
	xor.b32  	%r1066, %r1064, %r1065;
	shf.l.wrap.b32 	%r1067, %r1050, %r1050, 10;
	xor.b32  	%r1068, %r1066, %r1067;
	xor.b32  	%r1069, %r1026, %r1002;
	and.b32  	%r1070, %r1050, %r1069;
	and.b32  	%r1071, %r1026, %r1002;
	xor.b32  	%r1072, %r1070, %r1071;
	add.s32 	%r1073, %r1068, %r1072;
	add.s32 	%r1074, %r1063, %r978;
	add.s32 	%r1075, %r1073, %r1063;
	shf.l.wrap.b32 	%r1076, %r1074, %r1074, 26;
	shf.l.wrap.b32 	%r1077, %r1074, %r1074, 21;
	xor.b32  	%r1078, %r1076, %r1077;
	shf.l.wrap.b32 	%r1079, %r1074, %r1074, 7;
	xor.b32  	%r1080, %r1078, %r1079;
	and.b32  	%r1081, %r1074, %r1049;
	not.b32 	%r1082, %r1074;
	and.b32  	%r1083, %r1025, %r1082;
	or.b32  	%r1084, %r1081, %r1083;
	add.s32 	%r1085, %r1084, %r1001;
	add.s32 	%r1086, %r1085, %r1080;
	add.s32 	%r1087, %r1086, %r15;
	add.s32 	%r1088, %r1087, %r143;
	shf.l.wrap.b32 	%r1089, %r1075, %r1075, 30;
	shf.l.wrap.b32 	%r1090, %r1075, %r1075, 19;
	xor.b32  	%r1091, %r1089, %r1090;
	shf.l.wrap.b32 	%r1092, %r1075, %r1075, 10;
	xor.b32  	%r1093, %r1091, %r1092;
	xor.b32  	%r1094, %r1050, %r1026;
	and.b32  	%r1095, %r1075, %r1094;
	and.b32  	%r1096, %r1050, %r1026;
	xor.b32  	%r1097, %r1095, %r1096;
	add.s32 	%r1098, %r1093, %r1097;
	add.s32 	%r1099, %r1088, %r1002;
	add.s32 	%r1100, %r1098, %r1088;
	shf.l.wrap.b32 	%r1101, %r1099, %r1099, 26;
	shf.l.wrap.b32 	%r1102, %r1099, %r1099, 21;
	xor.b32  	%r1103, %r1101, %r1102;
	shf.l.wrap.b32 	%r1104, %r1099, %r1099, 7;
	xor.b32  	%r1105, %r1103, %r1104;
	and.b32  	%r1106, %r1099, %r1074;
	not.b32 	%r1107, %r1099;
	and.b32  	%r1108, %r1049, %r1107;
	or.b32  	%r1109, %r1106, %r1108;
	add.s32 	%r1110, %r1109, %r1025;
	add.s32 	%r1111, %r1110, %r1105;
	add.s32 	%r1112, %r1111, %r16;
	add.s32 	%r1113, %r1112, %r155;
	shf.l.wrap.b32 	%r1114, %r1100, %r1100, 30;
	shf.l.wrap.b32 	%r1115, %r1100, %r1100, 19;
	xor.b32  	%r1116, %r1114, %r1115;
	shf.l.wrap.b32 	%r1117, %r1100, %r1100, 10;
	xor.b32  	%r1118, %r1116, %r1117;
	xor.b32  	%r1119, %r1075, %r1050;
	and.b32  	%r1120, %r1100, %r1119;
	and.b32  	%r1121, %r1075, %r1050;
	xor.b32  	%r1122, %r1120, %r1121;
	add.s32 	%r1123, %r1118, %r1122;
	add.s32 	%r1124, %r1113, %r1026;
	add.s32 	%r1125, %r1123, %r1113;
	shf.l.wrap.b32 	%r1126, %r1124, %r1124, 26;
	shf.l.wrap.b32 	%r1127, %r1124, %r1124, 21;
	xor.b32  	%r1128, %r1126, %r1127;
	shf.l.wrap.b32 	%r1129, %r1124, %r1124, 7;
	xor.b32  	%r1130, %r1128, %r1129;
	and.b32  	%r1131, %r1124, %r1099;
	not.b32 	%r1132, %r1124;
	and.b32  	%r1133, %r1074, %r1132;
	or.b32  	%r1134, %r1131, %r1133;
	add.s32 	%r1135, %r1134, %r1049;
	add.s32 	%r1136, %r1135, %r1130;
	add.s32 	%r1137, %r1136, %r17;
	add.s32 	%r1138, %r1137, %r167;
	shf.l.wrap.b32 	%r1139, %r1125, %r1125, 30;
	shf.l.wrap.b32 	%r1140, %r1125, %r1125, 19;
	xor.b32  	%r1141, %r1139, %r1140;
	shf.l.wrap.b32 	%r1142, %r1125, %r1125, 10;
	xor.b32  	%r1143, %r1141, %r1142;
	xor.b32  	%r1144, %r1100, %r1075;
	and.b32  	%r1145, %r1125, %r1144;
	and.b32  	%r1146, %r1100, %r1075;
	xor.b32  	%r1147, %r1145, %r1146;
	add.s32 	%r1148, %r1143, %r1147;
	add.s32 	%r1149, %r1138, %r1050;
	add.s32 	%r1150, %r1148, %r1138;
	shf.l.wrap.b32 	%r1151, %r1149, %r1149, 26;
	shf.l.wrap.b32 	%r1152, %r1149, %r1149, 21;
	xor.b32  	%r1153, %r1151, %r1152;
	shf.l.wrap.b32 	%r1154, %r1149, %r1149, 7;
	xor.b32  	%r1155, %r1153, %r1154;
	and.b32  	%r1156, %r1149, %r1124;
	not.b32 	%r1157, %r1149;
	and.b32  	%r1158, %r1099, %r1157;
	or.b32  	%r1159, %r1156, %r1158;
	add.s32 	%r1160, %r1159, %r1074;
	add.s32 	%r1161, %r1160, %r1155;
	add.s32 	%r1162, %r1161, %r18;
	add.s32 	%r1163, %r1162, %r179;
	shf.l.wrap.b32 	%r1164, %r1150, %r1150, 30;
	shf.l.wrap.b32 	%r1165, %r1150, %r1150, 19;
	xor.b32  	%r1166, %r1164, %r1165;
	shf.l.wrap.b32 	%r1167, %r1150, %r1150, 10;
	xor.b32  	%r1168, %r1166, %r1167;
	xor.b32  	%r1169, %r1125, %r1100;
	and.b32  	%r1170, %r1150, %r1169;
	and.b32  	%r1171, %r1125, %r1100;
	xor.b32  	%r1172, %r1170, %r1171;
	add.s32 	%r1173, %r1168, %r1172;
	add.s32 	%r1174, %r1163, %r1075;
	add.s32 	%r1175, %r1173, %r1163;
	shf.l.wrap.b32 	%r1176, %r1174, %r1174, 26;
	shf.l.wrap.b32 	%r1177, %r1174, %r1174, 21;
	xor.b32  	%r1178, %r1176, %r1177;
	shf.l.wrap.b32 	%r1179, %r1174, %r1174, 7;
	xor.b32  	%r1180, %r1178, %r1179;
	and.b32  	%r1181, %r1174, %r1149;
	not.b32 	%r1182, %r1174;
	and.b32  	%r1183, %r1124, %r1182;
	or.b32  	%r1184, %r1181, %r1183;
	add.s32 	%r1185, %r1184, %r1099;
	add.s32 	%r1186, %r1185, %r1180;
	add.s32 	%r1187, %r1186, %r19;
	add.s32 	%r1188, %r1187, %r191;
	shf.l.wrap.b32 	%r1189, %r1175, %r1175, 30;
	shf.l.wrap.b32 	%r1190, %r1175, %r1175, 19;
	xor.b32  	%r1191, %r1189, %r1190;
	shf.l.wrap.b32 	%r1192, %r1175, %r1175, 10;
	xor.b32  	%r1193, %r1191, %r1192;
	xor.b32  	%r1194, %r1150, %r1125;
	and.b32  	%r1195, %r1175, %r1194;
	and.b32  	%r1196, %r1150, %r1125;
	xor.b32  	%r1197, %r1195, %r1196;
	add.s32 	%r1198, %r1193, %r1197;
	add.s32 	%r1199, %r1188, %r1100;
	add.s32 	%r1200, %r1198, %r1188;
	shf.l.wrap.b32 	%r1201, %r1199, %r1199, 26;
	shf.l.wrap.b32 	%r1202, %r1199, %r1199, 21;
	xor.b32  	%r1203, %r1201, %r1202;
	shf.l.wrap.b32 	%r1204, %r1199, %r1199, 7;
	xor.b32  	%r1205, %r1203, %r1204;
	and.b32  	%r1206, %r1199, %r1174;
	not.b32 	%r1207, %r1199;
	and.b32  	%r1208, %r1149, %r1207;
	or.b32  	%r1209, %r1206, %r1208;
	add.s32 	%r1210, %r1209, %r1124;
	add.s32 	%r1211, %r1210, %r1205;
	add.s32 	%r1212, %r1211, %r20;
	add.s32 	%r1213, %r1212, %r203;
	shf.l.wrap.b32 	%r1214, %r1200, %r1200, 30;
	shf.l.wrap.b32 	%r1215, %r1200, %r1200, 19;
	xor.b32  	%r1216, %r1214, %r1215;
	shf.l.wrap.b32 	%r1217, %r1200, %r1200, 10;
	xor.b32  	%r1218, %r1216, %r1217;
	xor.b32  	%r1219, %r1175, %r1150;
	and.b32  	%r1220, %r1200, %r1219;
	and.b32  	%r1221, %r1175, %r1150;
	xor.b32  	%r1222, %r1220, %r1221;
	add.s32 	%r1223, %r1218, %r1222;
	add.s32 	%r1224, %r1213, %r1125;
	add.s32 	%r1225, %r1223, %r1213;
	shf.l.wrap.b32 	%r1226, %r1224, %r1224, 26;
	shf.l.wrap.b32 	%r1227, %r1224, %r1224, 21;
	xor.b32  	%r1228, %r1226, %r1227;
	shf.l.wrap.b32 	%r1229, %r1224, %r1224, 7;
	xor.b32  	%r1230, %r1228, %r1229;
	and.b32  	%r1231, %r1224, %r1199;
	not.b32 	%r1232, %r1224;
	and.b32  	%r1233, %r1174, %r1232;
	or.b32  	%r1234, %r1231, %r1233;
	add.s32 	%r1235, %r1234, %r1149;
	add.s32 	%r1236, %r1235, %r1230;
	add.s32 	%r1237, %r1236, %r21;
	add.s32 	%r1238, %r1237, %r210;
	shf.l.wrap.b32 	%r1239, %r1225, %r1225, 30;
	shf.l.wrap.b32 	%r1240, %r1225, %r1225, 19;
	xor.b32  	%r1241, %r1239, %r1240;
	shf.l.wrap.b32 	%r1242, %r1225, %r1225, 10;
	xor.b32  	%r1243, %r1241, %r1242;
	xor.b32  	%r1244, %r1200, %r1175;
	and.b32  	%r1245, %r1225, %r1244;
	and.b32  	%r1246, %r1200, %r1175;
	xor.b32  	%r1247, %r1245, %r1246;
	add.s32 	%r1248, %r1243, %r1247;
	add.s32 	%r1249, %r1238, %r1150;
	add.s32 	%r1250, %r1248, %r1238;
	shf.l.wrap.b32 	%r1251, %r1249, %r1249, 26;
	shf.l.wrap.b32 	%r1252, %r1249, %r1249, 21;
	xor.b32  	%r1253, %r1251, %r1252;
	shf.l.wrap.b32 	%r1254, %r1249, %r1249, 7;
	xor.b32  	%r1255, %r1253, %r1254;
	and.b32  	%r1256, %r1249, %r1224;
	not.b32 	%r1257, %r1249;
	and.b32  	%r1258, %r1199, %r1257;
	or.b32  	%r1259, %r1256, %r1258;
	add.s32 	%r1260, %r1259, %r1174;
	add.s32 	%r1261, %r1260, %r1255;
	add.s32 	%r1262, %r1261, %r22;
	add.s32 	%r1263, %r1262, %r216;
	shf.l.wrap.b32 	%r1264, %r1250, %r1250, 30;
	shf.l.wrap.b32 	%r1265, %r1250, %r1250, 19;
	xor.b32  	%r1266, %r1264, %r1265;
	shf.l.wrap.b32 	%r1267, %r1250, %r1250, 10;
	xor.b32  	%r1268, %r1266, %r1267;
	xor.b32  	%r1269, %r1225, %r1200;
	and.b32  	%r1270, %r1250, %r1269;
	and.b32  	%r1271, %r1225, %r1200;
	xor.b32  	%r1272, %r1270, %r1271;
	add.s32 	%r1273, %r1268, %r1272;
	add.s32 	%r1274, %r1263, %r1175;
	add.s32 	%r1275, %r1273, %r1263;
	shf.l.wrap.b32 	%r1276, %r1274, %r1274, 26;
	shf.l.wrap.b32 	%r1277, %r1274, %r1274, 21;
	xor.b32  	%r1278, %r1276, %r1277;
	shf.l.wrap.b32 	%r1279, %r1274, %r1274, 7;
	xor.b32  	%r1280, %r1278, %r1279;
	and.b32  	%r1281, %r1274, %r1249;
	not.b32 	%r1282, %r1274;
	and.b32  	%r1283, %r1224, %r1282;
	or.b32  	%r1284, %r1281, %r1283;
	add.s32 	%r1285, %r1284, %r1199;
	add.s32 	%r1286, %r1285, %r1280;
	ld.const.u32 	%r1287, [k+100];
	add.s32 	%r1288, %r1286, %r1287;
	add.s32 	%r1289, %r1288, %r222;
	shf.l.wrap.b32 	%r1290, %r1275, %r1275, 30;
	shf.l.wrap.b32 	%r1291, %r1275, %r1275, 19;
	xor.b32  	%r1292, %r1290, %r1291;
	shf.l.wrap.b32 	%r1293, %r1275, %r1275, 10;
	xor.b32  	%r1294, %r1292, %r1293;
	xor.b32  	%r1295, %r1250, %r1225;
	and.b32  	%r1296, %r1275, %r1295;
	and.b32  	%r1297, %r1250, %r1225;
	xor.b32  	%r1298, %r1296, %r1297;
	add.s32 	%r1299, %r1294, %r1298;
	add.s32 	%r1300, %r1289, %r1200;
	add.s32 	%r1301, %r1299, %r1289;
	shf.l.wrap.b32 	%r1302, %r1300, %r1300, 26;
	shf.l.wrap.b32 	%r1303, %r1300, %r1300, 21;
	xor.b32  	%r1304, %r1302, %r1303;
	shf.l.wrap.b32 	%r1305, %r1300, %r1300, 7;
	xor.b32  	%r1306, %r1304, %r1305;
	and.b32  	%r1307, %r1300, %r1274;
	not.b32 	%r1308, %r1300;
	and.b32  	%r1309, %r1249, %r1308;
	or.b32  	%r1310, %r1307, %r1309;
	add.s32 	%r1311, %r1310, %r1224;
	add.s32 	%r1312, %r1311, %r1306;
	ld.const.u32 	%r1313, [k+104];
	add.s32 	%r1314, %r1312, %r1313;
	add.s32 	%r1315, %r1314, %r228;
	shf.l.wrap.b32 	%r1316, %r1301, %r1301, 30;
	shf.l.wrap.b32 	%r1317, %r1301, %r1301, 19;
	xor.b32  	%r1318, %r1316, %r1317;
	shf.l.wrap.b32 	%r1319, %r1301, %r1301, 10;
	xor.b32  	%r1320, %r1318, %r1319;
	xor.b32  	%r1321, %r1275, %r1250;
	and.b32  	%r1322, %r1301, %r1321;
	and.b32  	%r1323, %r1275, %r1250;
	xor.b32  	%r1324, %r1322, %r1323;
	add.s32 	%r1325, %r1320, %r1324;
	add.s32 	%r1326, %r1315, %r1225;
	add.s32 	%r1327, %r1325, %r1315;
	shf.l.wrap.b32 	%r1328, %r1326, %r1326, 26;
	shf.l.wrap.b32 	%r1329, %r1326, %r1326, 21;
	xor.b32  	%r1330, %r1328, %r1329;
	shf.l.wrap.b32 	%r1331, %r1326, %r1326, 7;
	xor.b32  	%r1332, %r1330, %r1331;
	and.b32  	%r1333, %r1326, %r1300;
	not.b32 	%r1334, %r1326;
	and.b32  	%r1335, %r1274, %r1334;
	or.b32  	%r1336, %r1333, %r1335;
	add.s32 	%r1337, %r1336, %r1249;
	add.s32 	%r1338, %r1337, %r1332;
	add.s32 	%r1339, %r1338, %r23;
	add.s32 	%r1340, %r1339, %r234;
	shf.l.wrap.b32 	%r1341, %r1327, %r1327, 30;
	shf.l.wrap.b32 	%r1342, %r1327, %r1327, 19;
	xor.b32  	%r1343, %r1341, %r1342;
	shf.l.wrap.b32 	%r1344, %r1327, %r1327, 10;
	xor.b32  	%r1345, %r1343, %r1344;
	xor.b32  	%r1346, %r1301, %r1275;
	and.b32  	%r1347, %r1327, %r1346;
	and.b32  	%r1348, %r1301, %r1275;
	xor.b32  	%r1349, %r1347, %r1348;
	add.s32 	%r1350, %r1345, %r1349;
	add.s32 	%r1351, %r1340, %r1250;
	add.s32 	%r1352, %r1350, %r1340;
	shf.l.wrap.b32 	%r1353, %r1351, %r1351, 26;
	shf.l.wrap.b32 	%r1354, %r1351, %r1351, 21;
	xor.b32  	%r1355, %r1353, %r1354;
	shf.l.wrap.b32 	%r1356, %r1351, %r1351, 7;
	xor.b32  	%r1357, %r1355, %r1356;
	and.b32  	%r1358, %r1351, %r1326;
	not.b32 	%r1359, %r1351;
	and.b32  	%r1360, %r1300, %r1359;
	or.b32  	%r1361, %r1358, %r1360;
	add.s32 	%r1362, %r1361, %r1274;
	add.s32 	%r1363, %r1362, %r1357;
	add.s32 	%r1364, %r1363, %r24;
	add.s32 	%r1365, %r1364, %r240;
	shf.l.wrap.b32 	%r1366, %r1352, %r1352, 30;
	shf.l.wrap.b32 	%r1367, %r1352, %r1352, 19;
	xor.b32  	%r1368, %r1366, %r1367;
	shf.l.wrap.b32 	%r1369, %r1352, %r1352, 10;
	xor.b32  	%r1370, %r1368, %r1369;
	xor.b32  	%r1371, %r1327, %r1301;
	and.b32  	%r1372, %r1352, %r1371;
	and.b32  	%r1373, %r1327, %r1301;
	xor.b32  	%r1374, %r1372, %r1373;
	add.s32 	%r1375, %r1370, %r1374;
	add.s32 	%r1376, %r1365, %r1275;
	add.s32 	%r1377, %r1375, %r1365;
	shf.l.wrap.b32 	%r1378, %r1376, %r1376, 26;
	shf.l.wrap.b32 	%r1379, %r1376, %r1376, 21;
	xor.b32  	%r1380, %r1378, %r1379;
	shf.l.wrap.b32 	%r1381, %r1376, %r1376, 7;
	xor.b32  	%r1382, %r1380, %r1381;
	and.b32  	%r1383, %r1376, %r1351;
	not.b32 	%r1384, %r1376;
	and.b32  	%r1385, %r1326, %r1384;
	or.b32  	%r1386, %r1383, %r1385;
	add.s32 	%r1387, %r1386, %r1300;
	add.s32 	%r1388, %r1387, %r1382;
	add.s32 	%r1389, %r1388, %r25;
	add.s32 	%r1390, %r1389, %r246;
	shf.l.wrap.b32 	%r1391, %r1377, %r1377, 30;
	shf.l.wrap.b32 	%r1392, %r1377, %r1377, 19;
	xor.b32  	%r1393, %r1391, %r1392;
	shf.l.wrap.b32 	%r1394, %r1377, %r1377, 10;
	xor.b32  	%r1395, %r1393, %r1394;
	xor.b32  	%r1396, %r1352, %r1327;
	and.b32  	%r1397, %r1377, %r1396;
	and.b32  	%r1398, %r1352, %r1327;
	xor.b32  	%r1399, %r1397, %r1398;
	add.s32 	%r1400, %r1395, %r1399;
	add.s32 	%r1401, %r1390, %r1301;
	add.s32 	%r1402, %r1400, %r1390;
	shf.l.wrap.b32 	%r1403, %r1401, %r1401, 26;
	shf.l.wrap.b32 	%r1404, %r1401, %r1401, 21;
	xor.b32  	%r1405, %r1403, %r1404;
	shf.l.wrap.b32 	%r1406, %r1401, %r1401, 7;
	xor.b32  	%r1407, %r1405, %r1406;
	and.b32  	%r1408, %r1401, %r1376;
	not.b32 	%r1409, %r1401;
	and.b32  	%r1410, %r1351, %r1409;
	or.b32  	%r1411, %r1408, %r1410;
	add.s32 	%r1412, %r1411, %r1326;
	add.s32 	%r1413, %r1412, %r1407;
	add.s32 	%r1414, %r1413, %r26;
	add.s32 	%r1415, %r1414, %r252;
	shf.l.wrap.b32 	%r1416, %r1402, %r1402, 30;
	shf.l.wrap.b32 	%r1417, %r1402, %r1402, 19;
	xor.b32  	%r1418, %r1416, %r1417;
	shf.l.wrap.b32 	%r1419, %r1402, %r1402, 10;
	xor.b32  	%r1420, %r1418, %r1419;
	xor.b32  	%r1421, %r1377, %r1352;
	and.b32  	%r1422, %r1402, %r1421;
	and.b32  	%r1423, %r1377, %r1352;
	xor.b32  	%r1424, %r1422, %r1423;
	add.s32 	%r1425, %r1420, %r1424;
	add.s32 	%r1426, %r1415, %r1327;
	add.s32 	%r1427, %r1425, %r1415;
	shf.l.wrap.b32 	%r1428, %r1426, %r1426, 26;
	shf.l.wrap.b32 	%r1429, %r1426, %r1426, 21;
	xor.b32  	%r1430, %r1428, %r1429;
	shf.l.wrap.b32 	%r1431, %r1426, %r1426, 7;
	xor.b32  	%r1432, %r1430, %r1431;
	and.b32  	%r1433, %r1426, %r1401;
	not.b32 	%r1434, %r1426;
	and.b32  	%r1435, %r1376, %r1434;
	or.b32  	%r1436, %r1433, %r1435;
	add.s32 	%r1437, %r1436, %r1351;
	add.s32 	%r1438, %r1437, %r1432;
	add.s32 	%r1439, %r1438, %r27;
	add.s32 	%r1440, %r1439, %r264;
	shf.l.wrap.b32 	%r1441, %r1427, %r1427, 30;
	shf.l.wrap.b32 	%r1442, %r1427, %r1427, 19;
	xor.b32  	%r1443, %r1441, %r1442;
	shf.l.wrap.b32 	%r1444, %r1427, %r1427, 10;
	xor.b32  	%r1445, %r1443, %r1444;
	xor.b32  	%r1446, %r1402, %r1377;
	and.b32  	%r1447, %r1427, %r1446;
	and.b32  	%r1448, %r1402, %r1377;
	xor.b32  	%r1449, %r1447, %r1448;
	add.s32 	%r1450, %r1445, %r1449;
	add.s32 	%r1451, %r1440, %r1352;
	add.s32 	%r1452, %r1450, %r1440;
	shf.l.wrap.b32 	%r1453, %r1451, %r1451, 26;
	shf.l.wrap.b32 	%r1454, %r1451, %r1451, 21;
	xor.b32  	%r1455, %r1453, %r1454;
	shf.l.wrap.b32 	%r1456, %r1451, %r1451, 7;
	xor.b32  	%r1457, %r1455, %r1456;
	and.b32  	%r1458, %r1451, %r1426;
	not.b32 	%r1459, %r1451;
	and.b32  	%r1460, %r1401, %r1459;
	or.b32  	%r1461, %r1458, %r1460;
	add.s32 	%r1462, %r1461, %r1376;
	add.s32 	%r1463, %r1462, %r1457;
	add.s32 	%r1464, %r1463, %r28;
	add.s32 	%r1465, %r1464, %r277;
	shf.l.wrap.b32 	%r1466, %r1452, %r1452, 30;
	shf.l.wrap.b32 	%r1467, %r1452, %r1452, 19;
	xor.b32  	%r1468, %r1466, %r1467;
	shf.l.wrap.b32 	%r1469, %r1452, %r1452, 10;
	xor.b32  	%r1470, %r1468, %r1469;
	xor.b32  	%r1471, %r1427, %r1402;
	and.b32  	%r1472, %r1452, %r1471;
	and.b32  	%r1473, %r1427, %r1402;
	xor.b32  	%r1474, %r1472, %r1473;
	add.s32 	%r1475, %r1470, %r1474;
	add.s32 	%r1476, %r1465, %r1377;
	add.s32 	%r1477, %r1475, %r1465;
	shf.l.wrap.b32 	%r1478, %r1476, %r1476, 26;
	shf.l.wrap.b32 	%r1479, %r1476, %r1476, 21;
	xor.b32  	%r1480, %r1478, %r1479;
	shf.l.wrap.b32 	%r1481, %r1476, %r1476, 7;
	xor.b32  	%r1482, %r1480, %r1481;
	and.b32  	%r1483, %r1476, %r1451;
	not.b32 	%r1484, %r1476;
	and.b32  	%r1485, %r1426, %r1484;
	or.b32  	%r1486, %r1483, %r1485;
	add.s32 	%r1487, %r1486, %r1401;
	add.s32 	%r1488, %r1487, %r1482;
	add.s32 	%r1489, %r1488, %r29;
	add.s32 	%r1490, %r1489, %r290;
	shf.l.wrap.b32 	%r1491, %r1477, %r1477, 30;
	shf.l.wrap.b32 	%r1492, %r1477, %r1477, 19;
	xor.b32  	%r1493, %r1491, %r1492;
	shf.l.wrap.b32 	%r1494, %r1477, %r1477, 10;
	xor.b32  	%r1495, %r1493, %r1494;
	xor.b32  	%r1496, %r1452, %r1427;
	and.b32  	%r1497, %r1477, %r1496;
	and.b32  	%r1498, %r1452, %r1427;
	xor.b32  	%r1499, %r1497, %r1498;
	add.s32 	%r1500, %r1495, %r1499;
	add.s32 	%r1501, %r1490, %r1402;
	add.s32 	%r1502, %r1500, %r1490;
	shf.l.wrap.b32 	%r1503, %r1501, %r1501, 26;
	shf.l.wrap.b32 	%r1504, %r1501, %r1501, 21;
	xor.b32  	%r1505, %r1503, %r1504;
	shf.l.wrap.b32 	%r1506, %r1501, %r1501, 7;
	xor.b32  	%r1507, %r1505, %r1506;
	and.b32  	%r1508, %r1501, %r1476;
	not.b32 	%r1509, %r1501;
	and.b32  	%r1510, %r1451, %r1509;
	or.b32  	%r1511, %r1508, %r1510;
	add.s32 	%r1512, %r1511, %r1426;
	add.s32 	%r1513, %r1512, %r1507;
	add.s32 	%r1514, %r1513, %r30;
	add.s32 	%r1515, %r1514, %r303;
	shf.l.wrap.b32 	%r1516, %r1502, %r1502, 30;
	shf.l.wrap.b32 	%r1517, %r1502, %r1502, 19;
	xor.b32  	%r1518, %r1516, %r1517;
	shf.l.wrap.b32 	%r1519, %r1502, %r1502, 10;
	xor.b32  	%r1520, %r1518, %r1519;
	xor.b32  	%r1521, %r1477, %r1452;
	and.b32  	%r1522, %r1502, %r1521;
	and.b32  	%r1523, %r1477, %r1452;
	xor.b32  	%r1524, %r1522, %r1523;
	add.s32 	%r1525, %r1520, %r1524;
	add.s32 	%r1526, %r1515, %r1427;
	add.s32 	%r1527, %r1525, %r1515;
	shf.l.wrap.b32 	%r1528, %r1526, %r1526, 26;
	shf.l.wrap.b32 	%r1529, %r1526, %r1526, 21;
	xor.b32  	%r1530, %r1528, %r1529;
	shf.l.wrap.b32 	%r1531, %r1526, %r1526, 7;
	xor.b32  	%r1532, %r1530, %r1531;
	and.b32  	%r1533, %r1526, %r1501;
	not.b32 	%r1534, %r1526;
	and.b32  	%r1535, %r1476, %r1534;
	or.b32  	%r1536, %r1533, %r1535;
	add.s32 	%r1537, %r1536, %r1451;
	add.s32 	%r1538, %r1537, %r1532;
	add.s32 	%r1539, %r1538, %r31;
	add.s32 	%r1540, %r1539, %r316;
	shf.l.wrap.b32 	%r1541, %r1527, %r1527, 30;
	shf.l.wrap.b32 	%r1542, %r1527, %r1527, 19;
	xor.b32  	%r1543, %r1541, %r1542;
	shf.l.wrap.b32 	%r1544, %r1527, %r1527, 10;
	xor.b32  	%r1545, %r1543, %r1544;
	xor.b32  	%r1546, %r1502, %r1477;
	and.b32  	%r1547, %r1527, %r1546;
	and.b32  	%r1548, %r1502, %r1477;
	xor.b32  	%r1549, %r1547, %r1548;
	add.s32 	%r1550, %r1545, %r1549;
	add.s32 	%r1551, %r1540, %r1452;
	add.s32 	%r1552, %r1550, %r1540;
	shf.l.wrap.b32 	%r1553, %r1551, %r1551, 26;
	shf.l.wrap.b32 	%r1554, %r1551, %r1551, 21;
	xor.b32  	%r1555, %r1553, %r1554;
	shf.l.wrap.b32 	%r1556, %r1551, %r1551, 7;
	xor.b32  	%r1557, %r1555, %r1556;
	and.b32  	%r1558, %r1551, %r1526;
	not.b32 	%r1559, %r1551;
	and.b32  	%r1560, %r1501, %r1559;
	or.b32  	%r1561, %r1558, %r1560;
	add.s32 	%r1562, %r1561, %r1476;
	add.s32 	%r1563, %r1562, %r1557;
	add.s32 	%r1564, %r1563, %r32;
	add.s32 	%r1565, %r1564, %r329;
	shf.l.wrap.b32 	%r1566, %r1552, %r1552, 30;
	shf.l.wrap.b32 	%r1567, %r1552, %r1552, 19;
	xor.b32  	%r1568, %r1566, %r1567;
	shf.l.wrap.b32 	%r1569, %r1552, %r1552, 10;
	xor.b32  	%r1570, %r1568, %r1569;
	xor.b32  	%r1571, %r1527, %r1502;
	and.b32  	%r1572, %r1552, %r1571;
	and.b32  	%r1573, %r1527, %r1502;
	xor.b32  	%r1574, %r1572, %r1573;
	add.s32 	%r1575, %r1570, %r1574;
	add.s32 	%r1576, %r1565, %r1477;
	add.s32 	%r1577, %r1575, %r1565;
	shf.l.wrap.b32 	%r1578, %r1576, %r1576, 26;
	shf.l.wrap.b32 	%r1579, %r1576, %r1576, 21;
	xor.b32  	%r1580, %r1578, %r1579;
	shf.l.wrap.b32 	%r1581, %r1576, %r1576, 7;
	xor.b32  	%r1582, %r1580, %r1581;
	and.b32  	%r1583, %r1576, %r1551;
	not.b32 	%r1584, %r1576;
	and.b32  	%r1585, %r1526, %r1584;
	or.b32  	%r1586, %r1583, %r1585;
	add.s32 	%r1587, %r1586, %r1501;
	add.s32 	%r1588, %r1587, %r1582;
	add.s32 	%r1589, %r1588, %r33;
	add.s32 	%r1590, %r1589, %r342;
	shf.l.wrap.b32 	%r1591, %r1577, %r1577, 30;
	shf.l.wrap.b32 	%r1592, %r1577, %r1577, 19;
	xor.b32  	%r1593, %r1591, %r1592;
	shf.l.wrap.b32 	%r1594, %r1577, %r1577, 10;
	xor.b32  	%r1595, %r1593, %r1594;
	xor.b32  	%r1596, %r1552, %r1527;
	and.b32  	%r1597, %r1577, %r1596;
	and.b32  	%r1598, %r1552, %r1527;
	xor.b32  	%r1599, %r1597, %r1598;
	add.s32 	%r1600, %r1595, %r1599;
	add.s32 	%r1601, %r1590, %r1502;
	add.s32 	%r1602, %r1600, %r1590;
	shf.l.wrap.b32 	%r1603, %r1601, %r1601, 26;
	shf.l.wrap.b32 	%r1604, %r1601, %r1601, 21;
	xor.b32  	%r1605, %r1603, %r1604;
	shf.l.wrap.b32 	%r1606, %r1601, %r1601, 7;
	xor.b32  	%r1607, %r1605, %r1606;
	and.b32  	%r1608, %r1601, %r1576;
	not.b32 	%r1609, %r1601;
	and.b32  	%r1610, %r1551, %r1609;
	or.b32  	%r1611, %r1608, %r1610;
	add.s32 	%r1612, %r1611, %r1526;
	add.s32 	%r1613, %r1612, %r1607;
	add.s32 	%r1614, %r1613, %r34;
	add.s32 	%r1615, %r1614, %r355;
	shf.l.wrap.b32 	%r1616, %r1602, %r1602, 30;
	shf.l.wrap.b32 	%r1617, %r1602, %r1602, 19;
	xor.b32  	%r1618, %r1616, %r1617;
	shf.l.wrap.b32 	%r1619, %r1602, %r1602, 10;
	xor.b32  	%r1620, %r1618, %r1619;
	xor.b32  	%r1621, %r1577, %r1552;
	and.b32  	%r1622, %r1602, %r1621;
	and.b32  	%r1623, %r1577, %r1552;
	xor.b32  	%r1624, %r1622, %r1623;
	add.s32 	%r1625, %r1620, %r1624;
	add.s32 	%r1626, %r1615, %r1527;
	add.s32 	%r1627, %r1625, %r1615;
	shf.l.wrap.b32 	%r1628, %r1626, %r1626, 26;
	shf.l.wrap.b32 	%r1629, %r1626, %r1626, 21;
	xor.b32  	%r1630, %r1628, %r1629;
	shf.l.wrap.b32 	%r1631, %r1626, %r1626, 7;
	xor.b32  	%r1632, %r1630, %r1631;
	and.b32  	%r1633, %r1626, %r1601;
	not.b32 	%r1634, %r1626;
	and.b32  	%r1635, %r1576, %r1634;
	or.b32  	%r1636, %r1633, %r1635;
	add.s32 	%r1637, %r1636, %r1551;
	add.s32 	%r1638, %r1637, %r1632;
	add.s32 	%r1639, %r1638, %r35;
	add.s32 	%r1640, %r1639, %r368;
	shf.l.wrap.b32 	%r1641, %r1627, %r1627, 30;
	shf.l.wrap.b32 	%r1642, %r1627, %r1627, 19;
	xor.b32  	%r1643, %r1641, %r1642;
	shf.l.wrap.b32 	%r1644, %r1627, %r1627, 10;
	xor.b32  	%r1645, %r1643, %r1644;
	xor.b32  	%r1646, %r1602, %r1577;
	and.b32  	%r1647, %r1627, %r1646;
	and.b32  	%r1648, %r1602, %r1577;
	xor.b32  	%r1649, %r1647, %r1648;
	add.s32 	%r1650, %r1645, %r1649;
	add.s32 	%r1651, %r1640, %r1552;
	add.s32 	%r1652, %r1650, %r1640;
	shf.l.wrap.b32 	%r1653, %r1651, %r1651, 26;
	shf.l.wrap.b32 	%r1654, %r1651, %r1651, 21;
	xor.b32  	%r1655, %r1653, %r1654;
	shf.l.wrap.b32 	%r1656, %r1651, %r1651, 7;
	xor.b32  	%r1657, %r1655, %r1656;
	and.b32  	%r1658, %r1651, %r1626;
	not.b32 	%r1659, %r1651;
	and.b32  	%r1660, %r1601, %r1659;
	or.b32  	%r1661, %r1658, %r1660;
	add.s32 	%r1662, %r1661, %r1576;
	add.s32 	%r1663, %r1662, %r1657;
	add.s32 	%r1664, %r1663, %r36;
	add.s32 	%r1665, %r1664, %r381;
	shf.l.wrap.b32 	%r1666, %r1652, %r1652, 30;
	shf.l.wrap.b32 	%r1667, %r1652, %r1652, 19;
	xor.b32  	%r1668, %r1666, %r1667;
	shf.l.wrap.b32 	%r1669, %r1652, %r1652, 10;
	xor.b32  	%r1670, %r1668, %r1669;
	xor.b32  	%r1671, %r1627, %r1602;
	and.b32  	%r1672, %r1652, %r1671;
	and.b32  	%r1673, %r1627, %r1602;
	xor.b32  	%r1674, %r1672, %r1673;
	add.s32 	%r1675, %r1670, %r1674;
	add.s32 	%r1676, %r1665, %r1577;
	add.s32 	%r1677, %r1675, %r1665;
	shf.l.wrap.b32 	%r1678, %r1676, %r1676, 26;
	shf.l.wrap.b32 	%r1679, %r1676, %r1676, 21;
	xor.b32  	%r1680, %r1678, %r1679;
	shf.l.wrap.b32 	%r1681, %r1676, %r1676, 7;
	xor.b32  	%r1682, %r1680, %r1681;
	and.b32  	%r1683, %r1676, %r1651;
	not.b32 	%r1684, %r1676;
	and.b32  	%r1685, %r1626, %r1684;
	or.b32  	%r1686, %r1683, %r1685;
	add.s32 	%r1687, %r1686, %r1601;
	add.s32 	%r1688, %r1687, %r1682;
	add.s32 	%r1689, %r1688, %r37;
	add.s32 	%r1690, %r1689, %r394;
	shf.l.wrap.b32 	%r1691, %r1677, %r1677, 30;
	shf.l.wrap.b32 	%r1692, %r1677, %r1677, 19;
	xor.b32  	%r1693, %r1691, %r1692;
	shf.l.wrap.b32 	%r1694, %r1677, %r1677, 10;
	xor.b32  	%r1695, %r1693, %r1694;
	xor.b32  	%r1696, %r1652, %r1627;
	and.b32  	%r1697, %r1677, %r1696;
	and.b32  	%r1698, %r1652, %r1627;
	xor.b32  	%r1699, %r1697, %r1698;
	add.s32 	%r1700, %r1695, %r1699;
	add.s32 	%r1701, %r1690, %r1602;
	add.s32 	%r1702, %r1700, %r1690;
	shf.l.wrap.b32 	%r1703, %r1701, %r1701, 26;
	shf.l.wrap.b32 	%r1704, %r1701, %r1701, 21;
	xor.b32  	%r1705, %r1703, %r1704;
	shf.l.wrap.b32 	%r1706, %r1701, %r1701, 7;
	xor.b32  	%r1707, %r1705, %r1706;
	and.b32  	%r1708, %r1701, %r1676;
	not.b32 	%r1709, %r1701;
	and.b32  	%r1710, %r1651, %r1709;
	or.b32  	%r1711, %r1708, %r1710;
	add.s32 	%r1712, %r1711, %r1626;
	add.s32 	%r1713, %r1712, %r1707;
	add.s32 	%r1714, %r1713, %r38;
	add.s32 	%r1715, %r1714, %r407;
	shf.l.wrap.b32 	%r1716, %r1702, %r1702, 30;
	shf.l.wrap.b32 	%r1717, %r1702, %r1702, 19;
	xor.b32  	%r1718, %r1716, %r1717;
	shf.l.wrap.b32 	%r1719, %r1702, %r1702, 10;
	xor.b32  	%r1720, %r1718, %r1719;
	xor.b32  	%r1721, %r1677, %r1652;
	and.b32  	%r1722, %r1702, %r1721;
	and.b32  	%r1723, %r1677, %r1652;
	xor.b32  	%r1724, %r1722, %r1723;
	add.s32 	%r1725, %r1720, %r1724;
	add.s32 	%r1726, %r1715, %r1627;
	add.s32 	%r1727, %r1725, %r1715;
	shf.l.wrap.b32 	%r1728, %r1726, %r1726, 26;
	shf.l.wrap.b32 	%r1729, %r1726, %r1726, 21;
	xor.b32  	%r1730, %r1728, %r1729;
	shf.l.wrap.b32 	%r1731, %r1726, %r1726, 7;
	xor.b32  	%r1732, %r1730, %r1731;
	and.b32  	%r1733, %r1726, %r1701;
	not.b32 	%r1734, %r1726;
	and.b32  	%r1735, %r1676, %r1734;
	or.b32  	%r1736, %r1733, %r1735;
	add.s32 	%r1737, %r1736, %r1651;
	add.s32 	%r1738, %r1737, %r1732;
	add.s32 	%r1739, %r1738, %r39;
	add.s32 	%r1740, %r1739, %r420;
	shf.l.wrap.b32 	%r1741, %r1727, %r1727, 30;
	shf.l.wrap.b32 	%r1742, %r1727, %r1727, 19;
	xor.b32  	%r1743, %r1741, %r1742;
	shf.l.wrap.b32 	%r1744, %r1727, %r1727, 10;
	xor.b32  	%r1745, %r1743, %r1744;
	xor.b32  	%r1746, %r1702, %r1677;
	and.b32  	%r1747, %r1727, %r1746;
	and.b32  	%r1748, %r1702, %r1677;
	xor.b32  	%r1749, %r1747, %r1748;
	add.s32 	%r1750, %r1745, %r1749;
	add.s32 	%r1751, %r1740, %r1652;
	add.s32 	%r1752, %r1750, %r1740;
	shf.l.wrap.b32 	%r1753, %r1751, %r1751, 26;
	shf.l.wrap.b32 	%r1754, %r1751, %r1751, 21;
	xor.b32  	%r1755, %r1753, %r1754;
	shf.l.wrap.b32 	%r1756, %r1751, %r1751, 7;
	xor.b32  	%r1757, %r1755, %r1756;
	and.b32  	%r1758, %r1751, %r1726;
	not.b32 	%r1759, %r1751;
	and.b32  	%r1760, %r1701, %r1759;
	or.b32  	%r1761, %r1758, %r1760;
	add.s32 	%r1762, %r1761, %r1676;
	add.s32 	%r1763, %r1762, %r1757;
	add.s32 	%r1764, %r1763, %r40;
	add.s32 	%r1765, %r1764, %r433;
	shf.l.wrap.b32 	%r1766, %r1752, %r1752, 30;
	shf.l.wrap.b32 	%r1767, %r1752, %r1752, 19;
	xor.b32  	%r1768, %r1766, %r1767;
	shf.l.wrap.b32 	%r1769, %r1752, %r1752, 10;
	xor.b32  	%r1770, %r1768, %r1769;
	xor.b32  	%r1771, %r1727, %r1702;
	and.b32  	%r1772, %r1752, %r1771;
	and.b32  	%r1773, %r1727, %r1702;
	xor.b32  	%r1774, %r1772, %r1773;
	add.s32 	%r1775, %r1770, %r1774;
	add.s32 	%r1776, %r1765, %r1677;
	add.s32 	%r1777, %r1775, %r1765;
	shf.l.wrap.b32 	%r1778, %r1776, %r1776, 26;
	shf.l.wrap.b32 	%r1779, %r1776, %r1776, 21;
	xor.b32  	%r1780, %r1778, %r1779;
	shf.l.wrap.b32 	%r1781, %r1776, %r1776, 7;
	xor.b32  	%r1782, %r1780, %r1781;
	and.b32  	%r1783, %r1776, %r1751;
	not.b32 	%r1784, %r1776;
	and.b32  	%r1785, %r1726, %r1784;
	or.b32  	%r1786, %r1783, %r1785;
	add.s32 	%r1787, %r1786, %r1701;
	add.s32 	%r1788, %r1787, %r1782;
	add.s32 	%r1789, %r1788, %r41;
	add.s32 	%r1790, %r1789, %r446;
	shf.l.wrap.b32 	%r1791, %r1777, %r1777, 30;
	shf.l.wrap.b32 	%r1792, %r1777, %r1777, 19;
	xor.b32  	%r1793, %r1791, %r1792;
	shf.l.wrap.b32 	%r1794, %r1777, %r1777, 10;
	xor.b32  	%r1795, %r1793, %r1794;
	xor.b32  	%r1796, %r1752, %r1727;
	and.b32  	%r1797, %r1777, %r1796;
	and.b32  	%r1798, %r1752, %r1727;
	xor.b32  	%r1799, %r1797, %r1798;
	add.s32 	%r1800, %r1795, %r1799;
	add.s32 	%r1801, %r1790, %r1702;
	add.s32 	%r1802, %r1800, %r1790;
	shf.l.wrap.b32 	%r1803, %r1801, %r1801, 26;
	shf.l.wrap.b32 	%r1804, %r1801, %r1801, 21;
	xor.b32  	%r1805, %r1803, %r1804;
	shf.l.wrap.b32 	%r1806, %r1801, %r1801, 7;
	xor.b32  	%r1807, %r1805, %r1806;
	and.b32  	%r1808, %r1801, %r1776;
	not.b32 	%r1809, %r1801;
	and.b32  	%r1810, %r1751, %r1809;
	or.b32  	%r1811, %r1808, %r1810;
	add.s32 	%r1812, %r1811, %r1726;
	add.s32 	%r1813, %r1812, %r1807;
	add.s32 	%r1814, %r1813, %r42;
	add.s32 	%r1815, %r1814, %r459;
	shf.l.wrap.b32 	%r1816, %r1802, %r1802, 30;
	shf.l.wrap.b32 	%r1817, %r1802, %r1802, 19;
	xor.b32  	%r1818, %r1816, %r1817;
	shf.l.wrap.b32 	%r1819, %r1802, %r1802, 10;
	xor.b32  	%r1820, %r1818, %r1819;
	xor.b32  	%r1821, %r1777, %r1752;
	and.b32  	%r1822, %r1802, %r1821;
	and.b32  	%r1823, %r1777, %r1752;
	xor.b32  	%r1824, %r1822, %r1823;
	add.s32 	%r1825, %r1820, %r1824;
	add.s32 	%r1826, %r1815, %r1727;
	add.s32 	%r1827, %r1825, %r1815;
	shf.l.wrap.b32 	%r1828, %r1826, %r1826, 26;
	shf.l.wrap.b32 	%r1829, %r1826, %r1826, 21;
	xor.b32  	%r1830, %r1828, %r1829;
	shf.l.wrap.b32 	%r1831, %r1826, %r1826, 7;
	xor.b32  	%r1832, %r1830, %r1831;
	and.b32  	%r1833, %r1826, %r1801;
	not.b32 	%r1834, %r1826;
	and.b32  	%r1835, %r1776, %r1834;
	or.b32  	%r1836, %r1833, %r1835;
	add.s32 	%r1837, %r1836, %r1751;
	add.s32 	%r1838, %r1837, %r1832;
	add.s32 	%r1839, %r1838, %r43;
	add.s32 	%r1840, %r1839, %r472;
	shf.l.wrap.b32 	%r1841, %r1827, %r1827, 30;
	shf.l.wrap.b32 	%r1842, %r1827, %r1827, 19;
	xor.b32  	%r1843, %r1841, %r1842;
	shf.l.wrap.b32 	%r1844, %r1827, %r1827, 10;
	xor.b32  	%r1845, %r1843, %r1844;
	xor.b32  	%r1846, %r1802, %r1777;
	and.b32  	%r1847, %r1827, %r1846;
	and.b32  	%r1848, %r1802, %r1777;
	xor.b32  	%r1849, %r1847, %r1848;
	add.s32 	%r1850, %r1845, %r1849;
	add.s32 	%r1851, %r1840, %r1752;
	add.s32 	%r1852, %r1850, %r1840;
	shf.l.wrap.b32 	%r1853, %r1851, %r1851, 26;
	shf.l.wrap.b32 	%r1854, %r1851, %r1851, 21;
	xor.b32  	%r1855, %r1853, %r1854;
	shf.l.wrap.b32 	%r1856, %r1851, %r1851, 7;
	xor.b32  	%r1857, %r1855, %r1856;
	and.b32  	%r1858, %r1851, %r1826;
	not.b32 	%r1859, %r1851;
	and.b32  	%r1860, %r1801, %r1859;
	or.b32  	%r1861, %r1858, %r1860;
	add.s32 	%r1862, %r1861, %r1776;
	add.s32 	%r1863, %r1862, %r1857;
	add.s32 	%r1864, %r1863, %r44;
	add.s32 	%r1865, %r1864, %r485;
	shf.l.wrap.b32 	%r1866, %r1852, %r1852, 30;
	shf.l.wrap.b32 	%r1867, %r1852, %r1852, 19;
	xor.b32  	%r1868, %r1866, %r1867;
	shf.l.wrap.b32 	%r1869, %r1852, %r1852, 10;
	xor.b32  	%r1870, %r1868, %r1869;
	xor.b32  	%r1871, %r1827, %r1802;
	and.b32  	%r1872, %r1852, %r1871;
	and.b32  	%r1873, %r1827, %r1802;
	xor.b32  	%r1874, %r1872, %r1873;
	add.s32 	%r1875, %r1870, %r1874;
	add.s32 	%r1876, %r1865, %r1777;
	add.s32 	%r1877, %r1875, %r1865;
	shf.l.wrap.b32 	%r1878, %r1876, %r1876, 26;
	shf.l.wrap.b32 	%r1879, %r1876, %r1876, 21;
	xor.b32  	%r1880, %r1878, %r1879;
	shf.l.wrap.b32 	%r1881, %r1876, %r1876, 7;
	xor.b32  	%r1882, %r1880, %r1881;
	and.b32  	%r1883, %r1876, %r1851;
	not.b32 	%r1884, %r1876;
	and.b32  	%r1885, %r1826, %r1884;
	or.b32  	%r1886, %r1883, %r1885;
	add.s32 	%r1887, %r1886, %r1801;
	add.s32 	%r1888, %r1887, %r1882;
	add.s32 	%r1889, %r1888, %r45;
	add.s32 	%r1890, %r1889, %r498;
	shf.l.wrap.b32 	%r1891, %r1877, %r1877, 30;
	shf.l.wrap.b32 	%r1892, %r1877, %r1877, 19;
	xor.b32  	%r1893, %r1891, %r1892;
	shf.l.wrap.b32 	%r1894, %r1877, %r1877, 10;
	xor.b32  	%r1895, %r1893, %r1894;
	xor.b32  	%r1896, %r1852, %r1827;
	and.b32  	%r1897, %r1877, %r1896;
	and.b32  	%r1898, %r1852, %r1827;
	xor.b32  	%r1899, %r1897, %r1898;
	add.s32 	%r1900, %r1895, %r1899;
	add.s32 	%r1901, %r1890, %r1802;
	add.s32 	%r1902, %r1900, %r1890;
	shf.l.wrap.b32 	%r1903, %r1901, %r1901, 26;
	shf.l.wrap.b32 	%r1904, %r1901, %r1901, 21;
	xor.b32  	%r1905, %r1903, %r1904;
	shf.l.wrap.b32 	%r1906, %r1901, %r1901, 7;
	xor.b32  	%r1907, %r1905, %r1906;
	and.b32  	%r1908, %r1901, %r1876;
	not.b32 	%r1909, %r1901;
	and.b32  	%r1910, %r1851, %r1909;
	or.b32  	%r1911, %r1908, %r1910;
	add.s32 	%r1912, %r1911, %r1826;
	add.s32 	%r1913, %r1912, %r1907;
	add.s32 	%r1914, %r1913, %r46;
	add.s32 	%r1915, %r1914, %r511;
	shf.l.wrap.b32 	%r1916, %r1902, %r1902, 30;
	shf.l.wrap.b32 	%r1917, %r1902, %r1902, 19;
	xor.b32  	%r1918, %r1916, %r1917;
	shf.l.wrap.b32 	%r1919, %r1902, %r1902, 10;
	xor.b32  	%r1920, %r1918, %r1919;
	xor.b32  	%r1921, %r1877, %r1852;
	and.b32  	%r1922, %r1902, %r1921;
	and.b32  	%r1923, %r1877, %r1852;
	xor.b32  	%r1924, %r1922, %r1923;
	add.s32 	%r1925, %r1920, %r1924;
	add.s32 	%r1926, %r1915, %r1827;
	add.s32 	%r1927, %r1925, %r1915;
	shf.l.wrap.b32 	%r1928, %r1926, %r1926, 26;
	shf.l.wrap.b32 	%r1929, %r1926, %r1926, 21;
	xor.b32  	%r1930, %r1928, %r1929;
	shf.l.wrap.b32 	%r1931, %r1926, %r1926, 7;
	xor.b32  	%r1932, %r1930, %r1931;
	and.b32  	%r1933, %r1926, %r1901;
	not.b32 	%r1934, %r1926;
	and.b32  	%r1935, %r1876, %r1934;
	or.b32  	%r1936, %r1933, %r1935;
	add.s32 	%r1937, %r1936, %r1851;
	add.s32 	%r1938, %r1937, %r1932;
	add.s32 	%r1939, %r1938, %r47;
	add.s32 	%r1940, %r1939, %r524;
	shf.l.wrap.b32 	%r1941, %r1927, %r1927, 30;
	shf.l.wrap.b32 	%r1942, %r1927, %r1927, 19;
	xor.b32  	%r1943, %r1941, %r1942;
	shf.l.wrap.b32 	%r1944, %r1927, %r1927, 10;
	xor.b32  	%r1945, %r1943, %r1944;
	xor.b32  	%r1946, %r1902, %r1877;
	and.b32  	%r1947, %r1927, %r1946;
	and.b32  	%r1948, %r1902, %r1877;
	xor.b32  	%r1949, %r1947, %r1948;
	add.s32 	%r1950, %r1945, %r1949;
	add.s32 	%r1951, %r1940, %r1852;
	add.s32 	%r1952, %r1950, %r1940;
	shf.l.wrap.b32 	%r1953, %r1951, %r1951, 26;
	shf.l.wrap.b32 	%r1954, %r1951, %r1951, 21;
	xor.b32  	%r1955, %r1953, %r1954;
	shf.l.wrap.b32 	%r1956, %r1951, %r1951, 7;
	xor.b32  	%r1957, %r1955, %r1956;
	and.b32  	%r1958, %r1951, %r1926;
	not.b32 	%r1959, %r1951;
	and.b32  	%r1960, %r1901, %r1959;
	or.b32  	%r1961, %r1958, %r1960;
	add.s32 	%r1962, %r1961, %r1876;
	add.s32 	%r1963, %r1962, %r1957;
	add.s32 	%r1964, %r1963, %r48;
	add.s32 	%r1965, %r1964, %r537;
	shf.l.wrap.b32 	%r1966, %r1952, %r1952, 30;
	shf.l.wrap.b32 	%r1967, %r1952, %r1952, 19;
	xor.b32  	%r1968, %r1966, %r1967;
	shf.l.wrap.b32 	%r1969, %r1952, %r1952, 10;
	xor.b32  	%r1970, %r1968, %r1969;
	xor.b32  	%r1971, %r1927, %r1902;
	and.b32  	%r1972, %r1952, %r1971;
	and.b32  	%r1973, %r1927, %r1902;
	xor.b32  	%r1974, %r1972, %r1973;
	add.s32 	%r1975, %r1970, %r1974;
	add.s32 	%r1976, %r1965, %r1877;
	add.s32 	%r1977, %r1975, %r1965;
	shf.l.wrap.b32 	%r1978, %r1976, %r1976, 26;
	shf.l.wrap.b32 	%r1979, %r1976, %r1976, 21;
	xor.b32  	%r1980, %r1978, %r1979;
	shf.l.wrap.b32 	%r1981, %r1976, %r1976, 7;
	xor.b32  	%r1982, %r1980, %r1981;
	and.b32  	%r1983, %r1976, %r1951;
	not.b32 	%r1984, %r1976;
	and.b32  	%r1985, %r1926, %r1984;
	or.b32  	%r1986, %r1983, %r1985;
	add.s32 	%r1987, %r1986, %r1901;
	add.s32 	%r1988, %r1987, %r1982;
	add.s32 	%r1989, %r1988, %r49;
	add.s32 	%r1990, %r1989, %r550;
	shf.l.wrap.b32 	%r1991, %r1977, %r1977, 30;
	shf.l.wrap.b32 	%r1992, %r1977, %r1977, 19;
	xor.b32  	%r1993, %r1991, %r1992;
	shf.l.wrap.b32 	%r1994, %r1977, %r1977, 10;
	xor.b32  	%r1995, %r1993, %r1994;
	xor.b32  	%r1996, %r1952, %r1927;
	and.b32  	%r1997, %r1977, %r1996;
	and.b32  	%r1998, %r1952, %r1927;
	xor.b32  	%r1999, %r1997, %r1998;
	add.s32 	%r2000, %r1995, %r1999;
	add.s32 	%r2001, %r1990, %r1902;
	add.s32 	%r2002, %r2000, %r1990;
	shf.l.wrap.b32 	%r2003, %r2001, %r2001, 26;
	shf.l.wrap.b32 	%r2004, %r2001, %r2001, 21;
	xor.b32  	%r2005, %r2003, %r2004;
	shf.l.wrap.b32 	%r2006, %r2001, %r2001, 7;
	xor.b32  	%r2007, %r2005, %r2006;
	and.b32  	%r2008, %r2001, %r1976;
	not.b32 	%r2009, %r2001;
	and.b32  	%r2010, %r1951, %r2009;
	or.b32  	%r2011, %r2008, %r2010;
	add.s32 	%r2012, %r2011, %r1926;
	add.s32 	%r2013, %r2012, %r2007;
	add.s32 	%r2014, %r2013, %r50;
	add.s32 	%r2015, %r2014, %r563;
	shf.l.wrap.b32 	%r2016, %r2002, %r2002, 30;
	shf.l.wrap.b32 	%r2017, %r2002, %r2002, 19;
	xor.b32  	%r2018, %r2016, %r2017;
	shf.l.wrap.b32 	%r2019, %r2002, %r2002, 10;
	xor.b32  	%r2020, %r2018, %r2019;
	xor.b32  	%r2021, %r1977, %r1952;
	and.b32  	%r2022, %r2002, %r2021;
	and.b32  	%r2023, %r1977, %r1952;
	xor.b32  	%r2024, %r2022, %r2023;
	add.s32 	%r2025, %r2020, %r2024;
	add.s32 	%r2026, %r2015, %r1927;
	add.s32 	%r2027, %r2025, %r2015;
	shf.l.wrap.b32 	%r2028, %r2026, %r2026, 26;
	shf.l.wrap.b32 	%r2029, %r2026, %r2026, 21;
	xor.b32  	%r2030, %r2028, %r2029;
	shf.l.wrap.b32 	%r2031, %r2026, %r2026, 7;
	xor.b32  	%r2032, %r2030, %r2031;
	and.b32  	%r2033, %r2026, %r2001;
	not.b32 	%r2034, %r2026;
	and.b32  	%r2035, %r1976, %r2034;
	or.b32  	%r2036, %r2033, %r2035;
	add.s32 	%r2037, %r2036, %r1951;
	add.s32 	%r2038, %r2037, %r2032;
	add.s32 	%r2039, %r2038, %r51;
	add.s32 	%r2040, %r2039, %r576;
	shf.l.wrap.b32 	%r2041, %r2027, %r2027, 30;
	shf.l.wrap.b32 	%r2042, %r2027, %r2027, 19;
	xor.b32  	%r2043, %r2041, %r2042;
	shf.l.wrap.b32 	%r2044, %r2027, %r2027, 10;
	xor.b32  	%r2045, %r2043, %r2044;
	xor.b32  	%r2046, %r2002, %r1977;
	and.b32  	%r2047, %r2027, %r2046;
	and.b32  	%r2048, %r2002, %r1977;
	xor.b32  	%r2049, %r2047, %r2048;
	add.s32 	%r2050, %r2045, %r2049;
	add.s32 	%r2051, %r2040, %r1952;
	add.s32 	%r2052, %r2050, %r2040;
	shf.l.wrap.b32 	%r2053, %r2051, %r2051, 26;
	shf.l.wrap.b32 	%r2054, %r2051, %r2051, 21;
	xor.b32  	%r2055, %r2053, %r2054;
	shf.l.wrap.b32 	%r2056, %r2051, %r2051, 7;
	xor.b32  	%r2057, %r2055, %r2056;
	and.b32  	%r2058, %r2051, %r2026;
	not.b32 	%r2059, %r2051;
	and.b32  	%r2060, %r2001, %r2059;
	or.b32  	%r2061, %r2058, %r2060;
	add.s32 	%r2062, %r2061, %r1976;
	add.s32 	%r2063, %r2062, %r2057;
	add.s32 	%r2064, %r2063, %r52;
	add.s32 	%r2065, %r2064, %r589;
	shf.l.wrap.b32 	%r2066, %r2052, %r2052, 30;
	shf.l.wrap.b32 	%r2067, %r2052, %r2052, 19;
	xor.b32  	%r2068, %r2066, %r2067;
	shf.l.wrap.b32 	%r2069, %r2052, %r2052, 10;
	xor.b32  	%r2070, %r2068, %r2069;
	xor.b32  	%r2071, %r2027, %r2002;
	and.b32  	%r2072, %r2052, %r2071;
	and.b32  	%r2073, %r2027, %r2002;
	xor.b32  	%r2074, %r2072, %r2073;
	add.s32 	%r2075, %r2070, %r2074;
	add.s32 	%r2076, %r2065, %r1977;
	add.s32 	%r2077, %r2075, %r2065;
	shf.l.wrap.b32 	%r2078, %r2076, %r2076, 26;
	shf.l.wrap.b32 	%r2079, %r2076, %r2076, 21;
	xor.b32  	%r2080, %r2078, %r2079;
	shf.l.wrap.b32 	%r2081, %r2076, %r2076, 7;
	xor.b32  	%r2082, %r2080, %r2081;
	and.b32  	%r2083, %r2076, %r2051;
	not.b32 	%r2084, %r2076;
	and.b32  	%r2085, %r2026, %r2084;
	or.b32  	%r2086, %r2083, %r2085;
	add.s32 	%r2087, %r2086, %r2001;
	add.s32 	%r2088, %r2087, %r2082;
	ld.const.u32 	%r2089, [k+228];
	add.s32 	%r2090, %r2088, %r2089;
	add.s32 	%r2091, %r2090, %r602;
	shf.l.wrap.b32 	%r2092, %r2077, %r2077, 30;
	shf.l.wrap.b32 	%r2093, %r2077, %r2077, 19;
	xor.b32  	%r2094, %r2092, %r2093;
	shf.l.wrap.b32 	%r2095, %r2077, %r2077, 10;
	xor.b32  	%r2096, %r2094, %r2095;
	xor.b32  	%r2097, %r2052, %r2027;
	and.b32  	%r2098, %r2077, %r2097;
	and.b32  	%r2099, %r2052, %r2027;
	xor.b32  	%r2100, %r2098, %r2099;
	add.s32 	%r2101, %r2096, %r2100;
	add.s32 	%r2102, %r2091, %r2002;
	add.s32 	%r2103, %r2101, %r2091;
	shf.l.wrap.b32 	%r2104, %r2102, %r2102, 26;
	shf.l.wrap.b32 	%r2105, %r2102, %r2102, 21;
	xor.b32  	%r2106, %r2104, %r2105;
	shf.l.wrap.b32 	%r2107, %r2102, %r2102, 7;
	xor.b32  	%r2108, %r2106, %r2107;
	and.b32  	%r2109, %r2102, %r2076;
	not.b32 	%r2110, %r2102;
	and.b32  	%r2111, %r2051, %r2110;
	or.b32  	%r2112, %r2109, %r2111;
	add.s32 	%r2113, %r2112, %r2026;
	add.s32 	%r2114, %r2113, %r2108;
	ld.const.u32 	%r2115, [k+232];
	add.s32 	%r2116, %r2114, %r2115;
	add.s32 	%r2117, %r2116, %r615;
	shf.l.wrap.b32 	%r2118, %r2103, %r2103, 30;
	shf.l.wrap.b32 	%r2119, %r2103, %r2103, 19;
	xor.b32  	%r2120, %r2118, %r2119;
	shf.l.wrap.b32 	%r2121, %r2103, %r2103, 10;
	xor.b32  	%r2122, %r2120, %r2121;
	xor.b32  	%r2123, %r2077, %r2052;
	and.b32  	%r2124, %r2103, %r2123;
	and.b32  	%r2125, %r2077, %r2052;
	xor.b32  	%r2126, %r2124, %r2125;
	add.s32 	%r2127, %r2122, %r2126;
	add.s32 	%r2128, %r2117, %r2027;
	add.s32 	%r2129, %r2127, %r2117;
	shf.l.wrap.b32 	%r2130, %r2128, %r2128, 26;
	shf.l.wrap.b32 	%r2131, %r2128, %r2128, 21;
	xor.b32  	%r2132, %r2130, %r2131;
	shf.l.wrap.b32 	%r2133, %r2128, %r2128, 7;
	xor.b32  	%r2134, %r2132, %r2133;
	and.b32  	%r2135, %r2128, %r2102;
	not.b32 	%r2136, %r2128;
	and.b32  	%r2137, %r2076, %r2136;
	or.b32  	%r2138, %r2135, %r2137;
	add.s32 	%r2139, %r2138, %r2051;
	add.s32 	%r2140, %r2139, %r2134;
	add.s32 	%r2141, %r2140, %r53;
	add.s32 	%r2142, %r2141, %r628;
	shf.l.wrap.b32 	%r2143, %r2129, %r2129, 30;
	shf.l.wrap.b32 	%r2144, %r2129, %r2129, 19;
	xor.b32  	%r2145, %r2143, %r2144;
	shf.l.wrap.b32 	%r2146, %r2129, %r2129, 10;
	xor.b32  	%r2147, %r2145, %r2146;
	xor.b32  	%r2148, %r2103, %r2077;
	and.b32  	%r2149, %r2129, %r2148;
	and.b32  	%r2150, %r2103, %r2077;
	xor.b32  	%r2151, %r2149, %r2150;
	add.s32 	%r2152, %r2147, %r2151;
	add.s32 	%r2153, %r2142, %r2052;
	add.s32 	%r2154, %r2152, %r2142;
	shf.l.wrap.b32 	%r2155, %r2153, %r2153, 26;
	shf.l.wrap.b32 	%r2156, %r2153, %r2153, 21;
	xor.b32  	%r2157, %r2155, %r2156;
	shf.l.wrap.b32 	%r2158, %r2153, %r2153, 7;
	xor.b32  	%r2159, %r2157, %r2158;
	and.b32  	%r2160, %r2153, %r2128;
	not.b32 	%r2161, %r2153;
	and.b32  	%r2162, %r2102, %r2161;
	or.b32  	%r2163, %r2160, %r2162;
	add.s32 	%r2164, %r2163, %r2076;
	add.s32 	%r2165, %r2164, %r2159;
	ld.const.u32 	%r2166, [k+240];
	add.s32 	%r2167, %r2165, %r2166;
	add.s32 	%r2168, %r2167, %r641;
	shf.l.wrap.b32 	%r2169, %r2154, %r2154, 30;
	shf.l.wrap.b32 	%r2170, %r2154, %r2154, 19;
	xor.b32  	%r2171, %r2169, %r2170;
	shf.l.wrap.b32 	%r2172, %r2154, %r2154, 10;
	xor.b32  	%r2173, %r2171, %r2172;
	xor.b32  	%r2174, %r2129, %r2103;
	and.b32  	%r2175, %r2154, %r2174;
	and.b32  	%r2176, %r2129, %r2103;
	xor.b32  	%r2177, %r2175, %r2176;
	add.s32 	%r2178, %r2173, %r2177;
	add.s32 	%r2179, %r2168, %r2077;
	add.s32 	%r2180, %r2178, %r2168;
	shf.l.wrap.b32 	%r2181, %r2179, %r2179, 26;
	shf.l.wrap.b32 	%r2182, %r2179, %r2179, 21;
	xor.b32  	%r2183, %r2181, %r2182;
	shf.l.wrap.b32 	%r2184, %r2179, %r2179, 7;
	xor.b32  	%r2185, %r2183, %r2184;
	and.b32  	%r2186, %r2179, %r2153;
	not.b32 	%r2187, %r2179;
	and.b32  	%r2188, %r2128, %r2187;
	or.b32  	%r2189, %r2186, %r2188;
	add.s32 	%r2190, %r2189, %r2102;
	add.s32 	%r2191, %r2190, %r2185;
	ld.const.u32 	%r2192, [k+244];
	add.s32 	%r2193, %r2191, %r2192;
	add.s32 	%r2194, %r2193, %r654;
	shf.l.wrap.b32 	%r2195, %r2180, %r2180, 30;
	shf.l.wrap.b32 	%r2196, %r2180, %r2180, 19;
	xor.b32  	%r2197, %r2195, %r2196;
	shf.l.wrap.b32 	%r2198, %r2180, %r2180, 10;
	xor.b32  	%r2199, %r2197, %r2198;
	xor.b32  	%r2200, %r2154, %r2129;
	and.b32  	%r2201, %r2180, %r2200;
	and.b32  	%r2202, %r2154, %r2129;
	xor.b32  	%r2203, %r2201, %r2202;
	add.s32 	%r2204, %r2199, %r2203;
	add.s32 	%r2205, %r2194, %r2103;
	add.s32 	%r2206, %r2204, %r2194;
	shf.l.wrap.b32 	%r2207, %r2205, %r2205, 26;
	shf.l.wrap.b32 	%r2208, %r2205, %r2205, 21;
	xor.b32  	%r2209, %r2207, %r2208;
	shf.l.wrap.b32 	%r2210, %r2205, %r2205, 7;
	xor.b32  	%r2211, %r2209, %r2210;
	and.b32  	%r2212, %r2205, %r2179;
	not.b32 	%r2213, %r2205;
	and.b32  	%r2214, %r2153, %r2213;
	or.b32  	%r2215, %r2212, %r2214;
	add.s32 	%r2216, %r2215, %r2128;
	add.s32 	%r2217, %r2216, %r2211;
	ld.const.u32 	%r2218, [k+248];
	add.s32 	%r2219, %r2217, %r2218;
	add.s32 	%r2220, %r2219, %r667;
	shf.l.wrap.b32 	%r2221, %r2206, %r2206, 30;
	shf.l.wrap.b32 	%r2222, %r2206, %r2206, 19;
	xor.b32  	%r2223, %r2221, %r2222;
	shf.l.wrap.b32 	%r2224, %r2206, %r2206, 10;
	xor.b32  	%r2225, %r2223, %r2224;
	xor.b32  	%r2226, %r2180, %r2154;
	and.b32  	%r2227, %r2206, %r2226;
	and.b32  	%r2228, %r2180, %r2154;
	xor.b32  	%r2229, %r2227, %r2228;
	add.s32 	%r2230, %r2225, %r2229;
	add.s32 	%r2231, %r2220, %r2129;
	add.s32 	%r2232, %r2230, %r2220;
	shf.l.wrap.b32 	%r2233, %r2231, %r2231, 26;
	shf.l.wrap.b32 	%r2234, %r2231, %r2231, 21;
	xor.b32  	%r2235, %r2233, %r2234;
	shf.l.wrap.b32 	%r2236, %r2231, %r2231, 7;
	xor.b32  	%r2237, %r2235, %r2236;
	and.b32  	%r2238, %r2231, %r2205;
	not.b32 	%r2239, %r2231;
	and.b32  	%r2240, %r2179, %r2239;
	or.b32  	%r2241, %r2238, %r2240;
	add.s32 	%r2242, %r2241, %r2153;
	add.s32 	%r2243, %r2242, %r2237;
	add.s32 	%r2244, %r2243, %r54;
	add.s32 	%r2245, %r2244, %r680;
	shf.l.wrap.b32 	%r2246, %r2232, %r2232, 30;
	shf.l.wrap.b32 	%r2247, %r2232, %r2232, 19;
	xor.b32  	%r2248, %r2246, %r2247;
	shf.l.wrap.b32 	%r2249, %r2232, %r2232, 10;
	xor.b32  	%r2250, %r2248, %r2249;
	xor.b32  	%r2251, %r2206, %r2180;
	and.b32  	%r2252, %r2232, %r2251;
	and.b32  	%r2253, %r2206, %r2180;
	xor.b32  	%r2254, %r2252, %r2253;
	add.s32 	%r2255, %r2250, %r2254;
	add.s32 	%r2256, %r2245, %r2154;
	add.s32 	%r2257, %r2255, %r2245;
	add.s32 	%r2258, %r2257, 1779033703;
	add.s32 	%r2259, %r2232, -1150833019;
	add.s32 	%r2260, %r2206, 1013904242;
	add.s32 	%r2261, %r2180, -1521486534;
	add.s32 	%r2262, %r2256, 1359893119;
	add.s32 	%r2263, %r2231, -1694144372;
	add.s32 	%r2264, %r2205, 528734635;
	add.s32 	%r2265, %r2179, 1541459225;
	shr.u32 	%r2266, %r2258, 24;
	st.global.u8 	[%rd15], %r2266;
	shr.u32 	%r2267, %r2258, 16;
	st.global.u8 	[%rd15+1], %r2267;
	shr.u32 	%r2268, %r2258, 8;
	st.global.u8 	[%rd15+2], %r2268;
	st.global.u8 	[%rd15+3], %r2258;
	shr.u32 	%r2269, %r2259, 24;
	st.global.u8 	[%rd15+4], %r2269;
	shr.u32 	%r2270, %r2259, 16;
	st.global.u8 	[%rd15+5], %r2270;
	shr.u32 	%r2271, %r2259, 8;
	st.global.u8 	[%rd15+6], %r2271;
	st.global.u8 	[%rd15+7], %r2259;
	shr.u32 	%r2272, %r2260, 24;
	st.global.u8 	[%rd15+8], %r2272;
	shr.u32 	%r2273, %r2260, 16;
	st.global.u8 	[%rd15+9], %r2273;
	shr.u32 	%r2274, %r2260, 8;
	st.global.u8 	[%rd15+10], %r2274;
	st.global.u8 	[%rd15+11], %r2260;
	shr.u32 	%r2275, %r2261, 24;
	st.global.u8 	[%rd15+12], %r2275;
	shr.u32 	%r2276, %r2261, 16;
	st.global.u8 	[%rd15+13], %r2276;
	shr.u32 	%r2277, %r2261, 8;
	st.global.u8 	[%rd15+14], %r2277;
	st.global.u8 	[%rd15+15], %r2261;
	shr.u32 	%r2278, %r2262, 24;
	st.global.u8 	[%rd15+16], %r2278;
	shr.u32 	%r2279, %r2262, 16;
	st.global.u8 	[%rd15+17], %r2279;
	shr.u32 	%r2280, %r2262, 8;
	st.global.u8 	[%rd15+18], %r2280;
	st.global.u8 	[%rd15+19], %r2262;
	shr.u32 	%r2281, %r2263, 24;
	st.global.u8 	[%rd15+20], %r2281;
	shr.u32 	%r2282, %r2263, 16;
	st.global.u8 	[%rd15+21], %r2282;
	shr.u32 	%r2283, %r2263, 8;
	st.global.u8 	[%rd15+22], %r2283;
	st.global.u8 	[%rd15+23], %r2263;
	shr.u32 	%r2284, %r2264, 24;
	st.global.u8 	[%rd15+24], %r2284;
	shr.u32 	%r2285, %r2264, 16;
	st.global.u8 	[%rd15+25], %r2285;
	shr.u32 	%r2286, %r2264, 8;
	st.global.u8 	[%rd15+26], %r2286;
	st.global.u8 	[%rd15+27], %r2264;
	shr.u32 	%r2287, %r2265, 24;
	st.global.u8 	[%rd15+28], %r2287;
	shr.u32 	%r2288, %r2265, 16;
	st.global.u8 	[%rd15+29], %r2288;
	shr.u32 	%r2289, %r2265, 8;
	st.global.u8 	[%rd15+30], %r2289;
	st.global.u8 	[%rd15+31], %r2265;
$L__BB0_4:
	bar.sync 	0;
	shr.u64 	%rd18, %rd18, 1;
	setp.gt.u64 	%p3, %rd19, 3;
	mov.u64 	%rd19, %rd4;
	@%p3 bra 	$L__BB0_2;
$L__BB0_5:
	ret;

}


// ===== COMPILED SASS (sm_100) =====

	.target	sm_100

	.elftype	@"ET_EXEC"


//--------------------- .note.nv.tkinfo           --------------------------
	.section	.note.nv.tkinfo,"",@"SHT_NOTE"
	.sectionflags	@"SHF_NOTE_NV_TKINFO"
	.tkinfo
        /*0018*/ 	.word	0x00000002
        /*0030*/ 	.string	""
        /*0030*/ 	.string	"ptxas"
        /*0030*/ 	.string	"Cuda compilation tools, release 13.0, V13.0.88"
        /*0030*/ 	.string	"Build cuda_13.0.r13.0/compiler.36424714_0"
        /*0030*/ 	.string	"-arch sm_100 -m 64 "



//--------------------- .note.nv.cuinfo           --------------------------
	.section	.note.nv.cuinfo,"",@"SHT_NOTE"
	.sectionflags	@"SHF_NOTE_NV_CUINFO"
        /*0018*/ 	.short	0x0002
        /*001a*/ 	.short	0x0064
        /*001c*/ 	.short	0x0082
	.zero		2


//--------------------- .nv.info                  --------------------------
	.section	.nv.info,"",@"SHT_CUDA_INFO"
	.align	4


	//----- nvinfo : EIATTR_REGCOUNT
	.align		4
        /*0000*/ 	.byte	0x04, 0x2f
        /*0002*/ 	.short	(.L_2 - .L_1)
	.align		4
.L_1:
        /*0004*/ 	.word	index@(merkle_rebuild_kernel)
        /*0008*/ 	.word	0x00000020


	//----- nvinfo : EIATTR_FRAME_SIZE
	.align		4
.L_2:
        /*000c*/ 	.byte	0x04, 0x11
        /*000e*/ 	.short	(.L_4 - .L_3)
	.align		4
.L_3:
        /*0010*/ 	.word	index@(merkle_rebuild_kernel)
        /*0014*/ 	.word	0x00000000


	//----- nvinfo : EIATTR_MIN_STACK_SIZE
	.align		4
.L_4:
        /*0018*/ 	.byte	0x04, 0x12
        /*001a*/ 	.short	(.L_6 - .L_5)
	.align		4
.L_5:
        /*001c*/ 	.word	index@(merkle_rebuild_kernel)
        /*0020*/ 	.word	0x00000000
.L_6:


//--------------------- .nv.compat                --------------------------
	.section	.nv.compat,"",@"SHT_CUDA_COMPAT_INFO"
	.align	4
        /*0000*/ 	.byte	0x02, 0x09, 0x00, 0x00, 0x02, 0x02, 0x01, 0x00, 0x02, 0x05, 0x05, 0x00, 0x03, 0x07, 0x01, 0x01
        /*0010*/ 	.byte	0x02, 0x03, 0x00, 0x00, 0x02, 0x06, 0x01, 0x00, 0x04, 0x0b, 0x08, 0x00, 0x09, 0x00, 0x00, 0x00
        /*0020*/ 	.byte	0x00, 0x00, 0x00, 0x00


//--------------------- .nv.info.merkle_rebuild_kernel --------------------------
	.section	.nv.info.merkle_rebuild_kernel,"",@"SHT_CUDA_INFO"
	.sectionflags	@""
	.align	4


	//----- nvinfo : EIATTR_CUDA_API_VERSION
	.align		4
        /*0000*/ 	.byte	0x04, 0x37
        /*0002*/ 	.short	(.L_8 - .L_7)
.L_7:
        /*0004*/ 	.word	0x00000082


	//----- nvinfo : EIATTR_KPARAM_INFO
	.align		4
.L_8:
        /*0008*/ 	.byte	0x04, 0x17
        /*000a*/ 	.short	(.L_10 - .L_9)
.L_9:
        /*000c*/ 	.word	0x00000000
        /*0010*/ 	.short	0x0001
        /*0012*/ 	.short	0x0008
        /*0014*/ 	.byte	0x00, 0xf0, 0x21, 0x00


	//----- nvinfo : EIATTR_KPARAM_INFO
	.align		4
.L_10:
        /*0018*/ 	.byte	0x04, 0x17
        /*001a*/ 	.short	(.L_12 - .L_11)
.L_11:
        /*001c*/ 	.word	0x00000000
        /*0020*/ 	.short	0x0000
        /*0022*/ 	.short	0x0000
        /*0024*/ 	.byte	0x00, 0xf5, 0x21, 0x00


	//----- nvinfo : EIATTR_SPARSE_MMA_MASK
	.align		4
.L_12:
        /*0028*/ 	.byte	0x03, 0x50
        /*002a*/ 	.short	0x0000


	//----- nvinfo : EIATTR_MAXREG_COUNT
	.align		4
        /*002c*/ 	.byte	0x03, 0x1b
        /*002e*/ 	.short	0x00ff


	//----- nvinfo : EIATTR_NUM_BARRIERS
	.align		4
        /*0030*/ 	.byte	0x02, 0x4c
        /*0032*/ 	.byte	0x01
	.zero		1


	//----- nvinfo : EIATTR_MERCURY_ISA_VERSION
	.align		4
        /*0034*/ 	.byte	0x03, 0x5f
        /*0036*/ 	.short	0x0101


	//----- nvinfo : EIATTR_VRC_CTA_INIT_COUNT
	.align		4
        /*0038*/ 	.byte	0x02, 0x4a
	.zero		1
	.zero		1


	//----- nvinfo : EIATTR_EXIT_INSTR_OFFSETS
	.align		4
        /*003c*/ 	.byte	0x04, 0x1c
        /*003e*/ 	.short	(.L_14 - .L_13)


	//   ....[0]....
.L_13:
        /*0040*/ 	.word	0x00000040


	//   ....[1]....
        /*0044*/ 	.word	0x00005e10


	//----- nvinfo : EIATTR_CRS_STACK_SIZE
	.align		4
.L_14:
        /*0048*/ 	.byte	0x04, 0x1e
        /*004a*/ 	.short	(.L_16 - .L_15)
.L_15:
        /*004c*/ 	.word	0x00000000


	//----- nvinfo : EIATTR_CBANK_PARAM_SIZE
	.align		4
.L_16:
        /*0050*/ 	.byte	0x03, 0x19
        /*0052*/ 	.short	0x0010


	//----- nvinfo : EIATTR_PARAM_CBANK
	.align		4
        /*0054*/ 	.byte	0x04, 0x0a
        /*0056*/ 	.short	(.L_18 - .L_17)
	.align		4
.L_17:
        /*0058*/ 	.word	index@(.nv.constant0.merkle_rebuild_kernel)
        /*005c*/ 	.short	0x0380
        /*005e*/ 	.short	0x0010


	//----- nvinfo : EIATTR_SW_WAR
	.align		4
.L_18:
        /*0060*/ 	.byte	0x04, 0x36
        /*0062*/ 	.short	(.L_20 - .L_19)
.L_19:
        /*0064*/ 	.word	0x00000008
.L_20:


//--------------------- .nv.callgraph             --------------------------
	.section	.nv.callgraph,"",@"SHT_CUDA_CALLGRAPH"
	.align	4
	.sectionentsize	8
	.align		4
        /*0000*/ 	.word	0x00000000
	.align		4
        /*0004*/ 	.word	0xffffffff
	.align		4
        /*0008*/ 	.word	0x00000000
	.align		4
        /*000c*/ 	.word	0xfffffffe
	.align		4
        /*0010*/ 	.word	0x00000000
	.align		4
        /*0014*/ 	.word	0xfffffffd
	.align		4
        /*0018*/ 	.word	0x00000000
	.align		4
        /*001c*/ 	.word	0xfffffffc


//--------------------- .nv.constant3             --------------------------
	.section	.nv.constant3,"a",@progbits
	.align	4
.nv.constant3:
	.type		k,@object
	.size		k,(.L_0 - k)
k:
        /*0000*/ 	.byte	0x98, 0x2f, 0x8a, 0x42, 0x91, 0x44, 0x37, 0x71, 0xcf, 0xfb, 0xc0, 0xb5, 0xa5, 0xdb, 0xb5, 0xe9
        /* <DEDUP_REMOVED lines=15> */
.L_0:


//--------------------- .text.merkle_rebuild_kernel --------------------------
	.section	.text.merkle_rebuild_kernel,"ax",@progbits
	.align	128
        .global         merkle_rebuild_kernel
        .type           merkle_rebuild_kernel,@function
        .size           merkle_rebuild_kernel,(.L_x_4 - merkle_rebuild_kernel)
        .other          merkle_rebuild_kernel,@"STO_CUDA_ENTRY STV_DEFAULT"
merkle_rebuild_kernel:
.text.merkle_rebuild_kernel:
[----:B------:R-:W-:Y:S08]  /*0000*/  LDC R1, c[0x0][0x37c] ;  /* 0x0000df00ff017b82 */ /* 0x000ff00000000800 */
[----:B------:R-:W0:Y:S02]  /*0010*/  LDC.64 R2, c[0x0][0x388] ;  /* 0x0000e200ff027b82 */ /* 0x000e240000000a00 */
[----:B0-----:R-:W-:-:S04]  /*0020*/  ISETP.GE.U32.AND P0, PT, R2, 0x2, PT ;  /* 0x000000020200780c */ /* 0x001fc80003f06070 */
[----:B------:R-:W-:-:S13]  /*0030*/  ISETP.GE.U32.AND.EX P0, PT, R3, RZ, PT, P0 ;  /* 0x000000ff0300720c */ /* 0x000fda0003f06100 */
[----:B------:R-:W-:Y:S05]  /*0040*/  @!P0 EXIT ;  /* 0x000000000000894d */ /* 0x000fea0003800000 */
[----:B------:R-:W0:Y:S01]  /*0050*/  S2R R3, SR_TID.X ;  /* 0x0000000000037919 */ /* 0x000e220000002100 */
[----:B------:R-:W0:Y:S01]  /*0060*/  S2UR UR6, SR_CTAID.X ;  /* 0x00000000000679c3 */ /* 0x000e220000002500 */
[----:B------:R-:W1:Y:S01]  /*0070*/  LDCU.64 UR4, c[0x0][0x388] ;  /* 0x00007100ff0477ac */ /* 0x000e620008000a00 */
[----:B------:R-:W2:Y:S06]  /*0080*/  LDCU.64 UR70, c[0x0][0x358] ;  /* 0x00006b00ff4677ac */ /* 0x000eac0008000a00 */
[----:B------:R-:W0:Y:S01]  /*0090*/  LDC R0, c[0x0][0x360] ;  /* 0x0000d800ff007b82 */ /* 0x000e220000000800 */
[----:B------:R-:W3:Y:S01]  /*00a0*/  LDCU.64 UR72, c[0x0][0x380] ;  /* 0x00007000ff4877ac */ /* 0x000ee20008000a00 */
[----:B------:R-:W4:Y:S01]  /*00b0*/  LDCU.128 UR64, c[0x3][0x10] ;  /* 0x00c00200ff4077ac */ /* 0x000f220008000c00 */
[----:B------:R-:W0:Y:S01]  /*00c0*/  LDCU.128 UR60, c[0x3][0x20] ;  /* 0x00c00400ff3c77ac */ /* 0x000e220008000c00 */
[----:B------:R-:W0:Y:S01]  /*00d0*/  LDCU.128 UR56, c[0x3][0x30] ;  /* 0x00c00600ff3877ac */ /* 0x000e220008000c00 */
[----:B------:R-:W0:Y:S01]  /*00e0*/  LDCU.128 UR52, c[0x3][0x40] ;  /* 0x00c00800ff3477ac */ /* 0x000e220008000c00 */
[----:B------:R-:W0:Y:S02]  /*00f0*/  LDCU.128 UR48, c[0x3][0x50] ;  /* 0x00c00a00ff3077ac */ /* 0x000e240008000c00 */
[----:B0-----:R-:W-:Y:S01]  /*0100*/  IMAD R0, R0, UR6, R3 ;  /* 0x0000000600007c24 */ /* 0x001fe2000f8e0203 */
[----:B------:R-:W0:Y:S01]  /*0110*/  LDCU.128 UR44, c[0x3][0x60] ;  /* 0x00c00c00ff2c77ac */ /* 0x000e220008000c00 */
        /* <DEDUP_REMOVED lines=9> */
[----:B-1----:R-:W-:Y:S01]  /*01b0*/  UMOV UR6, UR4 ;  /* 0x0000000400067c82 */ /* 0x002fe20008000000 */
[----:B--234-:R-:W-:-:S05]  /*01c0*/  UMOV UR7, UR5 ;  /* 0x0000000500077c82 */ /* 0x01cfca0008000000 */
.L_x_2:
[----:B------:R-:W-:Y:S01]  /*01d0*/  USHF.R.U32.HI UR69, URZ, 0x1, UR7 ;  /* 0x00000001ff457899 */ /* 0x000fe20008011607 */
[----:B------:R-:W-:Y:S01]  /*01e0*/  BSSY.RECONVERGENT B0, `(.L_x_0) ;  /* 0x00005ba000007945 */ /* 0x000fe20003800200 */
[----:B------:R-:W-:-:S04]  /*01f0*/  USHF.R.U64 UR68, UR6, 0x1, UR7 ;  /* 0x0000000106447899 */ /* 0x000fc80008001207 */
[----:B------:R-:W-:Y:S02]  /*0200*/  IMAD.U32 R2, RZ, RZ, UR69 ;  /* 0x00000045ff027e24 */ /* 0x000fe4000f8e00ff */
[----:B------:R-:W-:-:S04]  /*0210*/  ISETP.LT.U32.AND P0, PT, R0, UR68, PT ;  /* 0x0000004400007c0c */ /* 0x000fc8000bf01070 */
[----:B------:R-:W-:-:S13]  /*0220*/  ISETP.GT.U32.AND.EX P0, PT, R2, RZ, PT, P0 ;  /* 0x000000ff0200720c */ /* 0x000fda0003f04100 */
[----:B-1----:R-:W-:Y:S05]  /*0230*/  @!P0 BRA `(.L_x_1) ;  /* 0x0000005800d08947 */ /* 0x002fea0003800000 */
[----:B------:R-:W-:Y:S02]  /*0240*/  USHF.L.U32 UR74, UR4, 0x5, URZ ;  /* 0x00000005044a7899 */ /* 0x000fe400080006ff */
[----:B------:R-:W-:-:S04]  /*0250*/  USHF.L.U64.HI UR75, UR4, 0x5, UR5 ;  /* 0x00000005044b7899 */ /* 0x000fc80008010205 */
[----:B------:R-:W-:-:S04]  /*0260*/  LEA R2, P0, R0, UR74, 0x6 ;  /* 0x0000004a00027c11 */ /* 0x000fc8000f8030ff */
[----:B------:R-:W-:Y:S02]  /*0270*/  IADD3 R2, P1, PT, R2, UR72, RZ ;  /* 0x0000004802027c10 */ /* 0x000fe4000ff3e0ff */
[----:B------:R-:W-:-:S04]  /*0280*/  LEA.HI.X R3, R0, UR75, RZ, 0x6, P0 ;  /* 0x0000004b00037c11 */ /* 0x000fc800080f34ff */
[----:B------:R-:W-:-:S05]  /*0290*/  IADD3.X R3, PT, PT, R3, UR73, RZ, P1, !PT ;  /* 0x0000004903037c10 */ /* 0x000fca0008ffe4ff */
[----:B------:R-:W2:Y:S04]  /*02a0*/  LDG.E.U8 R5, desc[UR70][R2.64+0x21] ;  /* 0x0000214602057981 */ /* 0x000ea8000c1e1100 */
[----:B------:R-:W2:Y:S04]  /*02b0*/  LDG.E.U8 R26, desc[UR70][R2.64+0x20] ;  /* 0x00002046021a7981 */ /* 0x000ea8000c1e1100 */
[----:B------:R-:W3:Y:S04]  /*02c0*/  LDG.E.U8 R18, desc[UR70][R2.64+0x22] ;  /* 0x0000224602127981 */ /* 0x000ee8000c1e1100 */
[----:B------:R-:W4:Y:S04]  /*02d0*/  LDG.E.U8 R19, desc[UR70][R2.64+0x23] ;  /* 0x0000234602137981 */ /* 0x000f28000c1e1100 */
[----:B------:R-:W5:Y:S04]  /*02e0*/  LDG.E.U8 R7, desc[UR70][R2.64+0x25] ;  /* 0x0000254602077981 */ /* 0x000f68000c1e1100 */
        /* <DEDUP_REMOVED lines=18> */
[----:B------:R-:W5:Y:S01]  /*0410*/  LDG.E.U8 R15, desc[UR70][R2.64+0x37] ;  /* 0x00003746020f7981 */ /* 0x000f62000c1e1100 */
[----:B--2---:R-:W-:-:S04]  /*0420*/  IMAD R5, R26, 0x100, R5 ;  /* 0x000001001a057824 */ /* 0x004fc800078e0205 */
[----:B---3--:R-:W-:Y:S02]  /*0430*/  IMAD R18, R5, 0x100, R18 ;  /* 0x0000010005127824 */ /* 0x008fe400078e0212 */
[----:B------:R-:W2:Y:S02]  /*0440*/  LDG.E.U8 R5, desc[UR70][R2.64+0x39] ;  /* 0x0000394602057981 */ /* 0x000ea4000c1e1100 */
[----:B----4-:R-:W-:Y:S02]  /*0450*/  IMAD.U32 R19, R18, 0x100, R19 ;  /* 0x0000010012137824 */ /* 0x010fe400078e0013 */
[----:B------:R-:W2:Y:S01]  /*0460*/  LDG.E.U8 R18, desc[UR70][R2.64+0x38] ;  /* 0x0000384602127981 */ /* 0x000ea2000c1e1100 */
[----:B-----5:R-:W-:-:S03]  /*0470*/  IMAD R29, R8, 0x100, R7 ;  /* 0x00000100081d7824 */ /* 0x020fc600078e0207 */
[----:B------:R-:W3:Y:S01]  /*0480*/  LDG.E.U8 R7, desc[UR70][R2.64+0x3a] ;  /* 0x00003a4602077981 */ /* 0x000ee2000c1e1100 */
[----:B------:R-:W-:-:S03]  /*0490*/  IMAD R12, R29, 0x100, R12 ;  /* 0x000001001d0c7824 */ /* 0x000fc600078e020c */
[----:B------:R-:W4:Y:S01]  /*04a0*/  LDG.E.U8 R8, desc[UR70][R2.64+0x3e] ;  /* 0x00003e4602087981 */ /* 0x000f22000c1e1100 */
[----:B------:R-:W-:-:S03]  /*04b0*/  IMAD R29, R11, 0x100, R6 ;  /* 0x000001000b1d7824 */ /* 0x000fc600078e0206 */
[----:B------:R-:W5:Y:S04]  /*04c0*/  LDG.E.U8 R6, desc[UR70][R2.64+0x3d] ;  /* 0x00003d4602067981 */ /* 0x000f68000c1e1100 */
[----:B------:R-:W5:Y:S01]  /*04d0*/  LDG.E.U8 R11, desc[UR70][R2.64+0x3c] ;  /* 0x00003c46020b7981 */ /* 0x000f62000c1e1100 */
[----:B------:R-:W-:-:S03]  /*04e0*/  IMAD R28, R27, 0x100, R10 ;  /* 0x000001001b1c7824 */ /* 0x000fc600078e020a */
[----:B------:R-:W4:Y:S01]  /*04f0*/  LDG.E.U8 R10, desc[UR70][R2.64+0x3b] ;  /* 0x00003b46020a7981 */ /* 0x000f22000c1e1100 */
[----:B------:R-:W-:-:S03]  /*0500*/  IMAD.SHL.U32 R26, R12, 0x100, RZ ;  /* 0x000001000c1a7824 */ /* 0x000fc600078e00ff */
[----:B------:R1:W4:Y:S01]  /*0510*/  LDG.E.U8 R12, desc[UR70][R2.64+0x3f] ;  /* 0x00003f46020c7981 */ /* 0x000322000c1e1100 */
[----:B------:R-:W-:Y:S02]  /*0520*/  IMAD R24, R29, 0x100, R24 ;  /* 0x000001001d187824 */ /* 0x000fe400078e0218 */
[----:B------:R-:W-:Y:S02]  /*0530*/  IMAD.IADD R9, R9, 0x1, R26 ;  /* 0x0000000109097824 */ /* 0x000fe400078e021a */
[----:B------:R-:W-:Y:S02]  /*0540*/  IMAD.SHL.U32 R24, R24, 0x100, RZ ;  /* 0x0000010018187824 */ /* 0x000fe400078e00ff */
[----:B------:R-:W-:Y:S01]  /*0550*/  IMAD R25, R28, 0x100, R25 ;  /* 0x000001001c197824 */ /* 0x000fe200078e0219 */
[----:B-1----:R-:W1:Y:S01]  /*0560*/  LDC.64 R2, c[0x3][RZ] ;  /* 0x00c00000ff027b82 */ /* 0x002e620000000a00 */
[----:B------:R-:W-:Y:S01]  /*0570*/  IMAD R27, R17, 0x100, R4 ;  /* 0x00000100111b7824 */ /* 0x000fe200078e0204 */
[----:B------:R-:W-:-:S02]  /*0580*/  SHF.L.W.U32.HI R17, R26, 0xe, R9 ;  /* 0x0000000e1a117819 */ /* 0x000fc40000010e09 */
[--C-:B------:R-:W-:Y:S01]  /*0590*/  SHF.L.W.U32.HI R4, R9, 0x19, R9.reuse ;  /* 0x0000001909047819 */ /* 0x100fe20000010e09 */
[----:B------:R-:W-:Y:S02]  /*05a0*/  IMAD.SHL.U32 R26, R25, 0x100, RZ ;  /* 0x00000100191a7824 */ /* 0x000fe400078e00ff */
[----:B------:R-:W-:Y:S01]  /*05b0*/  IMAD R29, R21, 0x100, R16 ;  /* 0x00000100151d7824 */ /* 0x000fe200078e0210 */
[----:B------:R-:W-:Y:S01]  /*05c0*/  SHF.R.U32.HI R21, RZ, 0x3, R9 ;  /* 0x00000003ff157819 */ /* 0x000fe20000011609 */
[----:B------:R-:W-:-:S03]  /*05d0*/  IMAD.IADD R16, R23, 0x1, R24 ;  /* 0x0000000117107824 */ /* 0x000fc600078e0218 */
[----:B------:R-:W-:Y:S02]  /*05e0*/  LOP3.LUT R4, R21, R4, R17, 0x96, !PT ;  /* 0x0000000415047212 */ /* 0x000fe400078e9611 */
[----:B------:R-:W-:Y:S01]  /*05f0*/  SHF.L.W.U32.HI R17, R24, 0xe, R16 ;  /* 0x0000000e18117819 */ /* 0x000fe20000010e10 */
[----:B------:R-:W-:Y:S01]  /*0600*/  IMAD R20, R27, 0x100, R20 ;  /* 0x000001001b147824 */ /* 0x000fe200078e0214 */
[----:B------:R-:W-:Y:S01]  /*0610*/  SHF.L.W.U32.HI R24, R16, 0x19, R16 ;  /* 0x0000001910187819 */ /* 0x000fe20000010e10 */
[----:B------:R-:W-:Y:S01]  /*0620*/  IMAD.IADD R13, R13, 0x1, R26 ;  /* 0x000000010d0d7824 */ /* 0x000fe200078e021a */
[----:B------:R-:W-:-:S04]  /*0630*/  SHF.R.U32.HI R21, RZ, 0x3, R16 ;  /* 0x00000003ff157819 */ /* 0x000fc80000011610 */
[----:B------:R-:W-:Y:S01]  /*0640*/  LOP3.LUT R24, R21, R24, R17, 0x96, !PT ;  /* 0x0000001815187212 */ /* 0x000fe200078e9611 */
[----:B------:R-:W-:Y:S01]  /*0650*/  IMAD.SHL.U32 R17, R20, 0x100, RZ ;  /* 0x0000010014117824 */ /* 0x000fe200078e00ff */
[--C-:B------:R-:W-:Y:S01]  /*0660*/  SHF.L.W.U32.HI R26, R26, 0xe, R13.reuse ;  /* 0x0000000e1a1a7819 */ /* 0x100fe20000010e0d */
[----:B------:R-:W-:Y:S01]  /*0670*/  IMAD R22, R29, 0x100, R22 ;  /* 0x000001001d167824 */ /* 0x000fe200078e0216 */
[--C-:B------:R-:W-:Y:S02]  /*0680*/  SHF.L.W.U32.HI R23, R13, 0x19, R13.reuse ;  /* 0x000000190d177819 */ /* 0x100fe40000010e0d */
[----:B------:R-:W-:Y:S01]  /*0690*/  SHF.R.U32.HI R20, RZ, 0x3, R13 ;  /* 0x00000003ff147819 */ /* 0x000fe2000001160d */
[----:B------:R-:W-:-:S03]  /*06a0*/  IMAD.IADD R14, R14, 0x1, R17 ;  /* 0x000000010e0e7824 */ /* 0x000fc600078e0211 */
[----:B------:R-:W-:Y:S01]  /*06b0*/  LOP3.LUT R23, R20, R23, R26, 0x96, !PT ;  /* 0x0000001714177212 */ /* 0x000fe200078e961a */
[----:B------:R-:W-:Y:S01]  /*06c0*/  IMAD.SHL.U32 R20, R22, 0x100, RZ ;  /* 0x0000010016147824 */ /* 0x000fe200078e00ff */
[--C-:B------:R-:W-:Y:S02]  /*06d0*/  SHF.L.W.U32.HI R17, R17, 0xe, R14.reuse ;  /* 0x0000000e11117819 */ /* 0x100fe40000010e0e */
[----:B------:R-:W-:Y:S01]  /*06e0*/  SHF.L.W.U32.HI R22, R14, 0x19, R14 ;  /* 0x000000190e167819 */ /* 0x000fe20000010e0e */
[----:B------:R-:W-:Y:S01]  /*06f0*/  IMAD.IADD R15, R15, 0x1, R20 ;  /* 0x000000010f0f7824 */ /* 0x000fe200078e0214 */
[----:B------:R-:W-:Y:S02]  /*0700*/  SHF.R.U32.HI R21, RZ, 0x3, R14 ;  /* 0x00000003ff157819 */ /* 0x000fe4000001160e */
[----:B-1----:R-:W-:Y:S02]  /*0710*/  IADD3 R2, PT, PT, R19, -0x4f124230, R2 ;  /* 0xb0edbdd013027810 */ /* 0x002fe40007ffe002 */
[----:B------:R-:W-:-:S02]  /*0720*/  LOP3.LUT R22, R21, R22, R17, 0x96, !PT ;  /* 0x0000001615167212 */ /* 0x000fc400078e9611 */
[--C-:B------:R-:W-:Y:S01]  /*0730*/  SHF.L.W.U32.HI R26, R20, 0xe, R15.reuse ;  /* 0x0000000e141a7819 */ /* 0x100fe20000010e0f */
[----:B------:R-:W-:Y:S01]  /*0740*/  VIADD R20, R2, 0xa54ff53a ;  /* 0xa54ff53a02147836 */ /* 0x000fe20000000000 */
[--C-:B------:R-:W-:Y:S02]  /*0750*/  SHF.L.W.U32.HI R17, R15, 0x19, R15.reuse ;  /* 0x000000190f117819 */ /* 0x100fe40000010e0f */
[----:B------:R-:W-:-:S04]  /*0760*/  SHF.R.U32.HI R21, RZ, 0x3, R15 ;  /* 0x00000003ff157819 */ /* 0x000fc8000001160f */
[----:B------:R-:W-:Y:S02]  /*0770*/  LOP3.LUT R17, R21, R17, R26, 0x96, !PT ;  /* 0x0000001115117212 */ /* 0x000fe400078e961a */
[----:B------:R-:W-:Y:S02]  /*0780*/  IADD3 R26, PT, PT, -R2, 0x5ab00ac5, RZ ;  /* 0x5ab00ac5021a7810 */ /* 0x000fe40007ffe1ff */
[C---:B------:R-:W-:Y:S01]  /*0790*/  LOP3.LUT R21, R20.reuse, 0x510e527f, RZ, 0xc0, !PT ;  /* 0x510e527f14157812 */ /* 0x040fe200078ec0ff */
[----:B------:R-:W-:Y:S01]  /*07a0*/  IMAD.IADD R4, R19, 0x1, R4 ;  /* 0x0000000113047824 */ /* 0x000fe200078e0204 */
[C---:B------:R-:W-:Y:S02]  /*07b0*/  SHF.L.W.U32.HI R19, R20.reuse, 0x1a, R20 ;  /* 0x0000001a14137819 */ /* 0x040fe40000010e14 */
[----:B------:R-:W-:Y:S02]  /*07c0*/  LOP3.LUT R25, R21, 0x9b05688c, R26, 0xf8, !PT ;  /* 0x9b05688c15197812 */ /* 0x000fe400078ef81a */
[----:B------:R-:W-:-:S02]  /*07d0*/  SHF.L.W.U32.HI R26, R20, 0x15, R20 ;  /* 0x00000015141a7819 */ /* 0x000fc40000010e14 */
[----:B------:R-:W-:-:S04]  /*07e0*/  SHF.L.W.U32.HI R21, R20, 0x7, R20 ;  /* 0x0000000714157819 */ /* 0x000fc80000010e14 */
[----:B------:R-:W-:Y:S01]  /*07f0*/  LOP3.LUT R26, R21, R19, R26, 0x96, !PT ;  /* 0x00000013151a7212 */ /* 0x000fe200078e961a */
[----:B------:R-:W-:Y:S01]  /*0800*/  VIADD R19, R2, 0x8909ae5 ;  /* 0x08909ae502137836 */ /* 0x000fe20000000000 */
[C---:B------:R-:W-:Y:S02]  /*0810*/  SHF.L.W.U32.HI R28, R4.reuse, 0xd, R4 ;  /* 0x0000000d041c7819 */ /* 0x040fe40000010e04 */
[----:B------:R-:W-:Y:S02]  /*0820*/  IADD3 R26, PT, PT, R25, R3, R26 ;  /* 0x00000003191a7210 */ /* 0x000fe40007ffe01a */
[--C-:B------:R-:W-:Y:S02]  /*0830*/  SHF.L.W.U32.HI R25, R4, 0xf, R4.reuse ;  /* 0x0000000f04197819 */ /* 0x100fe40000010e04 */
[----:B------:R-:W-:Y:S02]  /*0840*/  SHF.R.U32.HI R3, RZ, 0xa, R4 ;  /* 0x0000000aff037819 */ /* 0x000fe40000011604 */
[----:B------:R-:W-:-:S02]  /*0850*/  SHF.L.W.U32.HI R2, R19, 0x1e, R19 ;  /* 0x0000001e13027819 */ /* 0x000fc40000010e13 */
[----:B------:R-:W-:Y:S02]  /*0860*/  LOP3.LUT R25, R3, R25, R28, 0x96, !PT ;  /* 0x0000001903197212 */ /* 0x000fe400078e961c */
[C-C-:B------:R-:W-:Y:S02]  /*0870*/  SHF.L.W.U32.HI R3, R19.reuse, 0x13, R19.reuse ;  /* 0x0000001313037819 */ /* 0x140fe40000010e13 */
[----:B------:R-:W-:-:S04]  /*0880*/  SHF.L.W.U32.HI R21, R19, 0xa, R19 ;  /* 0x0000000a13157819 */ /* 0x000fc80000010e13 */
[----:B------:R-:W-:Y:S01]  /*0890*/  LOP3.LUT R3, R21, R2, R3, 0x96, !PT ;  /* 0x0000000215037212 */ /* 0x000fe200078e9603 */
[----:B------:R-:W-:Y:S01]  /*08a0*/  IMAD.IADD R2, R9, 0x1, R26 ;  /* 0x0000000109027824 */ /* 0x000fe200078e021a */
[----:B------:R-:W-:-:S03]  /*08b0*/  LOP3.LUT R26, R19, 0xd16e48e2, RZ, 0xc0, !PT ;  /* 0xd16e48e2131a7812 */ /* 0x000fc600078ec0ff */
[C---:B------:R-:W-:Y:S01]  /*08c0*/  VIADD R21, R2.reuse, 0x5bf2cd1d ;  /* 0x5bf2cd1d02157836 */ /* 0x040fe20000000000 */
[C---:B------:R-:W-:Y:S02]  /*08d0*/  IADD3 R26, PT, PT, R2.reuse, R3, R26 ;  /* 0x00000003021a7210 */ /* 0x040fe40007ffe01a */
[----:B------:R-:W-:Y:S02]  /*08e0*/  IADD3 R3, PT, PT, -R2, 0x240d32e2, RZ ;  /* 0x240d32e202037810 */ /* 0x000fe40007ffe1ff */
[----:B------:R-:W-:-:S04]  /*08f0*/  LOP3.LUT R2, R21, R20, RZ, 0xc0, !PT ;  /* 0x0000001415027212 */ /* 0x000fc800078ec0ff */
[----:B------:R-:W-:Y:S02]  /*0900*/  LOP3.LUT R27, R2, 0x510e527f, R3, 0xf8, !PT ;  /* 0x510e527f021b7812 */ /* 0x000fe400078ef803 */
[C-C-:B------:R-:W-:Y:S02]  /*0910*/  SHF.L.W.U32.HI R2, R21.reuse, 0x1a, R21.reuse ;  /* 0x0000001a15027819 */ /* 0x140fe40000010e15 */
[----:B------:R-:W-:Y:S01]  /*0920*/  SHF.L.W.U32.HI R3, R21, 0x15, R21 ;  /* 0x0000001515037819 */ /* 0x000fe20000010e15 */
[----:B------:R-:W-:-:S05]  /*0930*/  IMAD.IADD R9, R9, 0x1, R24 ;  /* 0x0000000109097824 */ /* 0x000fca00078e0218 */
[----:B------:R-:W-:Y:S01]  /*0940*/  SHF.R.U32.HI R24, RZ, 0xa, R9 ;  /* 0x0000000aff187819 */ /* 0x000fe20000011609 */
[----:B--2---:R-:W-:Y:S01]  /*0950*/  IMAD R18, R18, 0x100, R5 ;  /* 0x0000010012127824 */ /* 0x004fe200078e0205 */
[----:B------:R-:W-:-:S04]  /*0960*/  SHF.L.W.U32.HI R5, R21, 0x7, R21 ;  /* 0x0000000715057819 */ /* 0x000fc80000010e15 */
[----:B------:R-:W-:Y:S02]  /*0970*/  LOP3.LUT R5, R5, R2, R3, 0x96, !PT ;  /* 0x0000000205057212 */ /* 0x000fe400078e9603 */
[----:B------:R-:W1:Y:S02]  /*0980*/  LDC.64 R2, c[0x3][0x8] ;  /* 0x00c00200ff027b82 */ /* 0x000e640000000a00 */
[----:B-1----:R-:W-:Y:S02]  /*0990*/  IADD3 R27, PT, PT, R27, R2, R5 ;  /* 0x000000021b1b7210 */ /* 0x002fe40007ffe005 */
[----:B------:R-:W-:Y:S02]  /*09a0*/  IADD3 R5, PT, PT, R25, R23, R16 ;  /* 0x0000001719057210 */ /* 0x000fe40007ffe010 */
[C-C-:B------:R-:W-:Y:S02]  /*09b0*/  SHF.L.W.U32.HI R23, R9.reuse, 0xf, R9.reuse ;  /* 0x0000000f09177819 */ /* 0x140fe40000010e09 */
[----:B------:R-:W-:-:S04]  /*09c0*/  SHF.L.W.U32.HI R2, R9, 0xd, R9 ;  /* 0x0000000d09027819 */ /* 0x000fc80000010e09 */
[----:B------:R-:W-:Y:S01]  /*09d0*/  LOP3.LUT R23, R24, R23, R2, 0x96, !PT ;  /* 0x0000001718177212 */ /* 0x000fe200078e9602 */
[----:B------:R-:W-:Y:S02]  /*09e0*/  VIADD R2, R26, 0x49857fb0 ;  /* 0x49857fb01a027836 */ /* 0x000fe40000000000 */
[----:B------:R-:W-:-:S03]  /*09f0*/  IMAD.IADD R27, R16, 0x1, R27 ;  /* 0x00000001101b7824 */ /* 0x000fc600078e021b */
[C-C-:B------:R-:W-:Y:S02]  /*0a00*/  SHF.L.W.U32.HI R16, R2.reuse, 0x1e, R2.reuse ;  /* 0x0000001e02107819 */ /* 0x140fe40000010e02 */
[C-C-:B------:R-:W-:Y:S02]  /*0a10*/  SHF.L.W.U32.HI R25, R2.reuse, 0x13, R2.reuse ;  /* 0x0000001302197819 */ /* 0x140fe40000010e02 */
[----:B------:R-:W-:-:S04]  /*0a20*/  SHF.L.W.U32.HI R24, R2, 0xa, R2 ;  /* 0x0000000a02187819 */ /* 0x000fc80000010e02 */
[----:B------:R-:W-:Y:S01]  /*0a30*/  LOP3.LUT R24, R24, R16, R25, 0x96, !PT ;  /* 0x0000001018187212 */ /* 0x000fe200078e9619 */
[----:B---3--:R-:W-:Y:S01]  /*0a40*/  IMAD R16, R18, 0x100, R7 ;  /* 0x0000010012107824 */ /* 0x008fe200078e0207 */
[----:B------:R-:W-:Y:S01]  /*0a50*/  LOP3.LUT R7, R19, 0x6a09e667, R2, 0xe8, !PT ;  /* 0x6a09e66713077812 */ /* 0x000fe200078ee802 */
[----:B------:R-:W-:-:S03]  /*0a60*/  VIADD R18, R27, 0x566d1711 ;  /* 0x566d17111b127836 */ /* 0x000fc60000000000 */
[C---:B------:R-:W-:Y:S02]  /*0a70*/  IADD3 R24, PT, PT, R27.reuse, R24, R7 ;  /* 0x000000181b187210 */ /* 0x040fe40007ffe007 */
[----:B------:R-:W-:Y:S02]  /*0a80*/  IADD3 R27, PT, PT, -R27, -0x566d1712, RZ ;  /* 0xa992e8ee1b1b7810 */ /* 0x000fe40007ffe1ff */
[C---:B------:R-:W-:Y:S02]  /*0a90*/  LOP3.LUT R25, R18.reuse, R21, RZ, 0xc0, !PT ;  /* 0x0000001512197212 */ /* 0x040fe400078ec0ff */
[----:B------:R-:W-:Y:S02]  /*0aa0*/  IADD3 R7, PT, PT, R23, R22, R13 ;  /* 0x0000001617077210 */ /* 0x000fe40007ffe00d */
[----:B------:R-:W-:Y:S02]  /*0ab0*/  LOP3.LUT R27, R25, R20, R27, 0xf8, !PT ;  /* 0x00000014191b7212 */ /* 0x000fe400078ef81b */
[----:B------:R-:W-:-:S02]  /*0ac0*/  SHF.L.W.U32.HI R22, R18, 0x1a, R18 ;  /* 0x0000001a12167819 */ /* 0x000fc40000010e12 */
[C-C-:B------:R-:W-:Y:S02]  /*0ad0*/  SHF.L.W.U32.HI R23, R18.reuse, 0x15, R18.reuse ;  /* 0x0000001512177819 */ /* 0x140fe40000010e12 */
[----:B------:R-:W-:-:S04]  /*0ae0*/  SHF.L.W.U32.HI R25, R18, 0x7, R18 ;  /* 0x0000000712197819 */ /* 0x000fc80000010e12 */
[----:B------:R-:W-:Y:S01]  /*0af0*/  LOP3.LUT R22, R25, R22, R23, 0x96, !PT ;  /* 0x0000001619167212 */ /* 0x000fe200078e9617 */
[----:B------:R-:W-:Y:S01]  /*0b00*/  VIADD R23, R24, 0x9b05688c ;  /* 0x9b05688c18177836 */ /* 0x000fe20000000000 */
[--C-:B------:R-:W-:Y:S02]  /*0b10*/  SHF.R.U32.HI R25, RZ, 0xa, R5.reuse ;  /* 0x0000000aff197819 */ /* 0x100fe40000011605 */
[----:B------:R-:W-:Y:S02]  /*0b20*/  IADD3 R26, PT, PT, R27, R3, R22 ;  /* 0x000000031b1a7210 */ /* 0x000fe40007ffe016 */
[C-C-:B------:R-:W-:Y:S02]  /*0b30*/  SHF.L.W.U32.HI R3, R5.reuse, 0xf, R5.reuse ;  /* 0x0000000f05037819 */ /* 0x140fe40000010e05 */
[----:B------:R-:W-:Y:S01]  /*0b40*/  SHF.L.W.U32.HI R22, R5, 0xd, R5 ;  /* 0x0000000d05167819 */ /* 0x000fe20000010e05 */
[----:B------:R-:W-:Y:S01]  /*0b50*/  IMAD.IADD R26, R13, 0x1, R26 ;  /* 0x000000010d1a7824 */ /* 0x000fe200078e021a */
[----:B------:R-:W-:-:S02]  /*0b60*/  SHF.L.W.U32.HI R13, R23, 0x1e, R23 ;  /* 0x0000001e170d7819 */ /* 0x000fc40000010e17 */
[----:B------:R-:W-:Y:S02]  /*0b70*/  LOP3.LUT R3, R25, R3, R22, 0x96, !PT ;  /* 0x0000000319037212 */ /* 0x000fe400078e9616 */
[C-C-:B------:R-:W-:Y:S02]  /*0b80*/  SHF.L.W.U32.HI R22, R23.reuse, 0x13, R23.reuse ;  /* 0x0000001317167819 */ /* 0x140fe40000010e17 */
[----:B------:R-:W-:-:S04]  /*0b90*/  SHF.L.W.U32.HI R24, R23, 0xa, R23 ;  /* 0x0000000a17187819 */ /* 0x000fc80000010e17 */
[----:B------:R-:W-:Y:S01]  /*0ba0*/  LOP3.LUT R25, R24, R13, R22, 0x96, !PT ;  /* 0x0000000d18197212 */ /* 0x000fe200078e9616 */
[----:B------:R-:W-:Y:S01]  /*0bb0*/  VIADD R13, R26, 0xbb1838e6 ;  /* 0xbb1838e61a0d7836 */ /* 0x000fe20000000000 */
[----:B------:R-:W-:-:S04]  /*0bc0*/  LOP3.LUT R22, R2, R19, R23, 0xe8, !PT ;  /* 0x0000001302167212 */ /* 0x000fc800078ee817 */
[C---:B------:R-:W-:Y:S02]  /*0bd0*/  IADD3 R22, PT, PT, R26.reuse, R25, R22 ;  /* 0x000000191a167210 */ /* 0x040fe40007ffe016 */
[----:B------:R-:W-:Y:S02]  /*0be0*/  IADD3 R26, PT, PT, -R26, 0x44e7c719, RZ ;  /* 0x44e7c7191a1a7810 */ /* 0x000fe40007ffe1ff */
[----:B------:R-:W-:Y:S01]  /*0bf0*/  LOP3.LUT R24, R13, R18, RZ, 0xc0, !PT ;  /* 0x000000120d187212 */ /* 0x000fe200078ec0ff */
[----:B-----5:R-:W-:Y:S01]  /*0c00*/  IMAD R11, R11, 0x100, R6 ;  /* 0x000001000b0b7824 */ /* 0x020fe200078e0206 */
[C-C-:B------:R-:W-:Y:S02]  /*0c10*/  SHF.L.W.U32.HI R6, R13.reuse, 0x1a, R13.reuse ;  /* 0x0000001a0d067819 */ /* 0x140fe40000010e0d */
[----:B------:R-:W-:Y:S02]  /*0c20*/  LOP3.LUT R26, R24, R21, R26, 0xf8, !PT ;  /* 0x00000015181a7212 */ /* 0x000fe400078ef81a */
[----:B------:R-:W-:-:S02]  /*0c30*/  SHF.L.W.U32.HI R25, R13, 0x15, R13 ;  /* 0x000000150d197819 */ /* 0x000fc40000010e0d */
[----:B------:R-:W-:-:S04]  /*0c40*/  SHF.L.W.U32.HI R24, R13, 0x7, R13 ;  /* 0x000000070d187819 */ /* 0x000fc80000010e0d */
[----:B------:R-:W-:-:S04]  /*0c50*/  LOP3.LUT R25, R24, R6, R25, 0x96, !PT ;  /* 0x0000000618197212 */ /* 0x000fc800078e9619 */
[----:B------:R-:W-:-:S04]  /*0c60*/  IADD3 R25, PT, PT, R25, R26, R20 ;  /* 0x0000001a19197210 */ /* 0x000fc80007ffe014 */
[----:B------:R-:W-:Y:S02]  /*0c70*/  IADD3 R24, PT, PT, R14, UR64, R25 ;  /* 0x000000400e187c10 */ /* 0x000fe4000fffe019 */
[C-C-:B------:R-:W-:Y:S02]  /*0c80*/  SHF.L.W.U32.HI R6, R7.reuse, 0xf, R7.reuse ;  /* 0x0000000f07067819 */ /* 0x140fe40000010e07 */
[--C-:B------:R-:W-:Y:S01]  /*0c90*/  SHF.L.W.U32.HI R25, R7, 0xd, R7.reuse ;  /* 0x0000000d07197819 */ /* 0x100fe20000010e07 */
[----:B------:R-:W-:Y:S01]  /*0ca0*/  IMAD.IADD R20, R19, 0x1, R24 ;  /* 0x0000000113147824 */ /* 0x000fe200078e0218 */
[----:B------:R-:W-:-:S04]  /*0cb0*/  SHF.R.U32.HI R26, RZ, 0xa, R7 ;  /* 0x0000000aff1a7819 */ /* 0x000fc80000011607 */
[----:B------:R-:W-:Y:S02]  /*0cc0*/  LOP3.LUT R6, R26, R6, R25, 0x96, !PT ;  /* 0x000000061a067212 */ /* 0x000fe400078e9619 */
[C-C-:B------:R-:W-:Y:S02]  /*0cd0*/  SHF.L.W.U32.HI R19, R20.reuse, 0x1a, R20.reuse ;  /* 0x0000001a14137819 */ /* 0x140fe40000010e14 */
[C-C-:B------:R-:W-:Y:S02]  /*0ce0*/  SHF.L.W.U32.HI R26, R20.reuse, 0x15, R20.reuse ;  /* 0x00000015141a7819 */ /* 0x140fe40000010e14 */
[----:B------:R-:W-:-:S04]  /*0cf0*/  SHF.L.W.U32.HI R25, R20, 0x7, R20 ;  /* 0x0000000714197819 */ /* 0x000fc80000010e14 */
[----:B------:R-:W-:Y:S02]  /*0d00*/  LOP3.LUT R26, R25, R19, R26, 0x96, !PT ;  /* 0x00000013191a7212 */ /* 0x000fe400078e961a */
[----:B------:R-:W-:-:S04]  /*0d10*/  LOP3.LUT R19, R18, R20, R13, 0xb8, !PT ;  /* 0x0000001412137212 */ /* 0x000fc800078eb80d */
[----:B------:R-:W-:-:S04]  /*0d20*/  IADD3 R26, PT, PT, R26, R19, R21 ;  /* 0x000000131a1a7210 */ /* 0x000fc80007ffe015 */
[----:B------:R-:W-:Y:S01]  /*0d30*/  IADD3 R19, PT, PT, R15, UR65, R26 ;  /* 0x000000410f137c10 */ /* 0x000fe2000fffe01a */
[----:B----4-:R-:W-:-:S04]  /*0d40*/  IMAD R8, R11, 0x100, R8 ;  /* 0x000001000b087824 */ /* 0x010fc800078e0208 */
[----:B------:R-:W-:-:S05]  /*0d50*/  IMAD.IADD R21, R2, 0x1, R19 ;  /* 0x0000000102157824 */ /* 0x000fca00078e0213 */
[C-C-:B------:R-:W-:Y:S02]  /*0d60*/  SHF.L.W.U32.HI R11, R21.reuse, 0x1a, R21.reuse ;  /* 0x0000001a150b7819 */ /* 0x140fe40000010e15 */
[C-C-:B------:R-:W-:Y:S02]  /*0d70*/  SHF.L.W.U32.HI R26, R21.reuse, 0x15, R21.reuse ;  /* 0x00000015151a7819 */ /* 0x140fe40000010e15 */
[----:B------:R-:W-:Y:S01]  /*0d80*/  SHF.L.W.U32.HI R25, R21, 0x7, R21 ;  /* 0x0000000715197819 */ /* 0x000fe20000010e15 */
[----:B------:R-:W-:Y:S01]  /*0d90*/  VIADD R22, R22, 0x510e527f ;  /* 0x510e527f16167836 */ /* 0x000fe20000000000 */
[----:B------:R-:W-:Y:S02]  /*0da0*/  LOP3.LUT R27, R13, R21, R20, 0xb8, !PT ;  /* 0x000000150d1b7212 */ /* 0x000fe400078eb814 */
[----:B------:R-:W-:Y:S02]  /*0db0*/  LOP3.LUT R11, R25, R11, R26, 0x96, !PT ;  /* 0x0000000b190b7212 */ /* 0x000fe400078e961a */
[----:B------:R-:W-:-:S02]  /*0dc0*/  SHF.L.W.U32.HI R25, R22, 0xa, R22 ;  /* 0x0000000a16197819 */ /* 0x000fc40000010e16 */
[----:B------:R-:W-:Y:S02]  /*0dd0*/  IADD3 R27, PT, PT, R11, R27, R18 ;  /* 0x0000001b0b1b7210 */ /* 0x000fe40007ffe012 */
[C-C-:B------:R-:W-:Y:S02]  /*0de0*/  SHF.L.W.U32.HI R11, R22.reuse, 0x1e, R22.reuse ;  /* 0x0000001e160b7819 */ /* 0x140fe40000010e16 */
[--C-:B------:R-:W-:Y:S02]  /*0df0*/  SHF.L.W.U32.HI R18, R22, 0x13, R22.reuse ;  /* 0x0000001316127819 */ /* 0x100fe40000010e16 */
[----:B------:R-:W-:Y:S02]  /*0e00*/  LOP3.LUT R2, R23, R2, R22, 0xe8, !PT ;  /* 0x0000000217027212 */ /* 0x000fe400078ee816 */
[----:B------:R-:W-:-:S04]  /*0e10*/  LOP3.LUT R25, R25, R11, R18, 0x96, !PT ;  /* 0x0000000b19197212 */ /* 0x000fc800078e9612 */
[----:B------:R-:W-:-:S04]  /*0e20*/  IADD3 R25, PT, PT, R24, R25, R2 ;  /* 0x0000001918197210 */ /* 0x000fc80007ffe002 */
[C-C-:B------:R-:W-:Y:S02]  /*0e30*/  SHF.L.W.U32.HI R2, R25.reuse, 0x1e, R25.reuse ;  /* 0x0000001e19027819 */ /* 0x140fe40000010e19 */
[C-C-:B------:R-:W-:Y:S02]  /*0e40*/  SHF.L.W.U32.HI R11, R25.reuse, 0x13, R25.reuse ;  /* 0x00000013190b7819 */ /* 0x140fe40000010e19 */
[----:B------:R-:W-:-:S04]  /*0e50*/  SHF.L.W.U32.HI R18, R25, 0xa, R25 ;  /* 0x0000000a19127819 */ /* 0x000fc80000010e19 */
[----:B------:R-:W-:Y:S01]  /*0e60*/  LOP3.LUT R2, R18, R2, R11, 0x96, !PT ;  /* 0x0000000212027212 */ /* 0x000fe200078e960b */
[----:B------:R-:W-:Y:S01]  /*0e70*/  IMAD.SHL.U32 R11, R16, 0x100, RZ ;  /* 0x00000100100b7824 */ /* 0x000fe200078e00ff */
[----:B------:R-:W-:-:S03]  /*0e80*/  LOP3.LUT R18, R22, R23, R25, 0xe8, !PT ;  /* 0x0000001716127212 */ /* 0x000fc600078ee819 */
[----:B------:R-:W-:Y:S01]  /*0e90*/  IMAD.IADD R10, R10, 0x1, R11 ;  /* 0x000000010a0a7824 */ /* 0x000fe200078e020b */
[----:B------:R-:W-:-:S04]  /*0ea0*/  IADD3 R2, PT, PT, R19, R2, R18 ;  /* 0x0000000213027210 */ /* 0x000fc80007ffe012 */
[C-C-:B------:R-:W-:Y:S02]  /*0eb0*/  SHF.L.W.U32.HI R16, R2.reuse, 0x1e, R2.reuse ;  /* 0x0000001e02107819 */ /* 0x140fe40000010e02 */
[C-C-:B------:R-:W-:Y:S02]  /*0ec0*/  SHF.L.W.U32.HI R19, R2.reuse, 0x13, R2.reuse ;  /* 0x0000001302137819 */ /* 0x140fe40000010e02 */
[--C-:B------:R-:W-:Y:S02]  /*0ed0*/  SHF.L.W.U32.HI R24, R2, 0xa, R2.reuse ;  /* 0x0000000a02187819 */ /* 0x100fe40000010e02 */
[----:B------:R-:W-:Y:S02]  /*0ee0*/  IADD3 R18, PT, PT, R10, UR66, R27 ;  /* 0x000000420a127c10 */ /* 0x000fe4000fffe01b */
[----:B------:R-:W-:Y:S02]  /*0ef0*/  LOP3.LUT R19, R24, R16, R19, 0x96, !PT ;  /* 0x0000001018137212 */ /* 0x000fe400078e9613 */
[----:B------:R-:W-:Y:S01]  /*0f00*/  LOP3.LUT R24, R25, R22, R2, 0xe8, !PT ;  /* 0x0000001619187212 */ /* 0x000fe200078ee802 */
[----:B------:R-:W-:-:S03]  /*0f10*/  IMAD.IADD R16, R23, 0x1, R18 ;  /* 0x0000000117107824 */ /* 0x000fc600078e0212 */
[----:B------:R-:W-:Y:S02]  /*0f20*/  IADD3 R23, PT, PT, R18, R19, R24 ;  /* 0x0000001312177210 */ /* 0x000fe40007ffe018 */
[C-C-:B------:R-:W-:Y:S02]  /*0f30*/  SHF.L.W.U32.HI R18, R16.reuse, 0x1a, R16.reuse ;  /* 0x0000001a10127819 */ /* 0x140fe40000010e10 */
[C-C-:B------:R-:W-:Y:S02]  /*0f40*/  SHF.L.W.U32.HI R19, R16.reuse, 0x15, R16.reuse ;  /* 0x0000001510137819 */ /* 0x140fe40000010e10 */
[----:B------:R-:W-:-:S04]  /*0f50*/  SHF.L.W.U32.HI R24, R16, 0x7, R16 ;  /* 0x0000000710187819 */ /* 0x000fc80000010e10 */
[----:B------:R-:W-:Y:S01]  /*0f60*/  LOP3.LUT R18, R24, R18, R19, 0x96, !PT ;  /* 0x0000001218127212 */ /* 0x000fe200078e9613 */
[----:B------:R-:W-:Y:S01]  /*0f70*/  IMAD.SHL.U32 R19, R8, 0x100, RZ ;  /* 0x0000010008137824 */ /* 0x000fe200078e00ff */
[----:B------:R-:W-:-:S03]  /*0f80*/  LOP3.LUT R24, R20, R16, R21, 0xb8, !PT ;  /* 0x0000001014187212 */ /* 0x000fc600078eb815 */
[----:B------:R-:W-:Y:S01]  /*0f90*/  IMAD.IADD R8, R12, 0x1, R19 ;  /* 0x000000010c087824 */ /* 0x000fe200078e0213 */
[----:B------:R-:W-:Y:S02]  /*0fa0*/  IADD3 R13, PT, PT, R18, R24, R13 ;  /* 0x00000018120d7210 */ /* 0x000fe40007ffe00d */
[C-C-:B------:R-:W-:Y:S02]  /*0fb0*/  SHF.L.W.U32.HI R12, R23.reuse, 0x1e, R23.reuse ;  /* 0x0000001e170c7819 */ /* 0x140fe40000010e17 */
[C-C-:B------:R-:W-:Y:S02]  /*0fc0*/  SHF.L.W.U32.HI R27, R23.reuse, 0x13, R23.reuse ;  /* 0x00000013171b7819 */ /* 0x140fe40000010e17 */
[----:B------:R-:W-:Y:S02]  /*0fd0*/  SHF.L.W.U32.HI R18, R23, 0xa, R23 ;  /* 0x0000000a17127819 */ /* 0x000fe40000010e17 */
[----:B------:R-:W-:Y:S02]  /*0fe0*/  IADD3 R13, PT, PT, R8, UR67, R13 ;  /* 0x00000043080d7c10 */ /* 0x000fe4000fffe00d */
[----:B------:R-:W-:-:S02]  /*0ff0*/  LOP3.LUT R12, R18, R12, R27, 0x96, !PT ;  /* 0x0000000c120c7212 */ /* 0x000fc400078e961b */
[----:B------:R-:W-:Y:S01]  /*1000*/  LOP3.LUT R18, R2, R25, R23, 0xe8, !PT ;  /* 0x0000001902127212 */ /* 0x000fe200078ee817 */
[----:B------:R-:W-:-:S03]  /*1010*/  IMAD.IADD R29, R22, 0x1, R13 ;  /* 0x00000001161d7824 */ /* 0x000fc600078e020d */
[----:B------:R-:W-:Y:S02]  /*1020*/  IADD3 R22, PT, PT, R13, R12, R18 ;  /* 0x0000000c0d167210 */ /* 0x000fe40007ffe012 */
[C-C-:B------:R-:W-:Y:S02]  /*1030*/  SHF.L.W.U32.HI R12, R29.reuse, 0x1a, R29.reuse ;  /* 0x0000001a1d0c7819 */ /* 0x140fe40000010e1d */
[C-C-:B------:R-:W-:Y:S02]  /*1040*/  SHF.L.W.U32.HI R13, R29.reuse, 0x15, R29.reuse ;  /* 0x000000151d0d7819 */ /* 0x140fe40000010e1d */
[----:B------:R-:W-:-:S04]  /*1050*/  SHF.L.W.U32.HI R18, R29, 0x7, R29 ;  /* 0x000000071d127819 */ /* 0x000fc80000010e1d */
[----:B------:R-:W-:Y:S02]  /*1060*/  LOP3.LUT R13, R18, R12, R13, 0x96, !PT ;  /* 0x0000000c120d7212 */ /* 0x000fe400078e960d */
[----:B------:R-:W-:-:S04]  /*1070*/  LOP3.LUT R12, R21, R29, R16, 0xb8, !PT ;  /* 0x0000001d150c7212 */ /* 0x000fc800078eb810 */
[----:B------:R-:W-:Y:S02]  /*1080*/  IADD3 R12, PT, PT, R13, R12, R20 ;  /* 0x0000000c0d0c7210 */ /* 0x000fe40007ffe014 */
[C-C-:B------:R-:W-:Y:S02]  /*1090*/  SHF.L.W.U32.HI R13, R22.reuse, 0x1e, R22.reuse ;  /* 0x0000001e160d7819 */ /* 0x140fe40000010e16 */
[--C-:B------:R-:W-:Y:S01]  /*10a0*/  SHF.L.W.U32.HI R18, R22, 0x13, R22.reuse ;  /* 0x0000001316127819 */ /* 0x100fe20000010e16 */
[----:B------:R-:W-:Y:S01]  /*10b0*/  VIADD R12, R12, UR60 ;  /* 0x0000003c0c0c7c36 */ /* 0x000fe20008000000 */
[--C-:B------:R-:W-:Y:S02]  /*10c0*/  SHF.L.W.U32.HI R20, R22, 0xa, R22.reuse ;  /* 0x0000000a16147819 */ /* 0x100fe40000010e16 */
[----:B------:R-:W-:Y:S02]  /*10d0*/  LOP3.LUT R27, R23, R2, R22, 0xe8, !PT ;  /* 0x00000002171b7212 */ /* 0x000fe400078ee816 */
        /* <DEDUP_REMOVED lines=10> */
[C-C-:B------:R-:W-:Y:S01]  /*1180*/  SHF.L.W.U32.HI R21, R27.reuse, 0x13, R27.reuse ;  /* 0x000000131b157819 */ /* 0x140fe20000010e1b */
[----:B------:R-:W-:Y:S01]  /*1190*/  VIADD R13, R12, UR61 ;  /* 0x0000003d0c0d7c36 */ /* 0x000fe20008000000 */
[--C-:B------:R-:W-:Y:S02]  /*11a0*/  SHF.L.W.U32.HI R24, R27, 0xa, R27.reuse ;  /* 0x0000000a1b187819 */ /* 0x100fe40000010e1b */
[----:B------:R-:W-:Y:S01]  /*11b0*/  LOP3.LUT R12, R22, R23, R27, 0xe8, !PT ;  /* 0x00000017160c7212 */ /* 0x000fe200078ee81b */
[----:B------:R-:W-:Y:S01]  /*11c0*/  IMAD.IADD R25, R2, 0x1, R13 ;  /* 0x0000000102197824 */ /* 0x000fe200078e020d */
[----:B------:R-:W-:-:S04]  /*11d0*/  LOP3.LUT R18, R24, R18, R21, 0x96, !PT ;  /* 0x0000001218127212 */ /* 0x000fc800078e9615 */
        /* <DEDUP_REMOVED lines=10> */
[----:B------:R-:W-:-:S04]  /*1280*/  SHF.L.W.U32.HI R18, R2, 0xa, R2 ;  /* 0x0000000a02127819 */ /* 0x000fc80000010e02 */
        /* <DEDUP_REMOVED lines=9> */
[----:B------:R-:W-:-:S05]  /*1320*/  IADD3 R12, PT, PT, R12, R16, R29 ;  /* 0x000000100c0c7210 */ /* 0x000fca0007ffe01d */
[----:B------:R-:W-:Y:S01]  /*1330*/  VIADD R23, R12, UR63 ;  /* 0x0000003f0c177c36 */ /* 0x000fe20008000000 */
[----:B------:R-:W-:-:S03]  /*1340*/  IADD3 R12, PT, PT, R3, R17, R14 ;  /* 0x00000011030c7210 */ /* 0x000fc60007ffe00e */
[----:B------:R-:W-:Y:S01]  /*1350*/  IMAD.IADD R21, R22, 0x1, R23 ;  /* 0x0000000116157824 */ /* 0x000fe200078e0217 */
[C-C-:B------:R-:W-:Y:S02]  /*1360*/  SHF.L.W.U32.HI R3, R13.reuse, 0x1e, R13.reuse ;  /* 0x0000001e0d037819 */ /* 0x140fe40000010e0d */
[C-C-:B------:R-:W-:Y:S02]  /*1370*/  SHF.L.W.U32.HI R14, R13.reuse, 0x13, R13.reuse ;  /* 0x000000130d0e7819 */ /* 0x140fe40000010e0d */
[----:B------:R-:W-:Y:S02]  /*1380*/  SHF.L.W.U32.HI R16, R13, 0xa, R13 ;  /* 0x0000000a0d107819 */ /* 0x000fe40000010e0d */
[C-C-:B------:R-:W-:Y:S02]  /*1390*/  SHF.L.W.U32.HI R17, R21.reuse, 0x1a, R21.reuse ;  /* 0x0000001a15117819 */ /* 0x140fe40000010e15 */
[C-C-:B------:R-:W-:Y:S02]  /*13a0*/  SHF.L.W.U32.HI R22, R21.reuse, 0x15, R21.reuse ;  /* 0x0000001515167819 */ /* 0x140fe40000010e15 */
[----:B------:R-:W-:-:S02]  /*13b0*/  SHF.L.W.U32.HI R24, R21, 0x7, R21 ;  /* 0x0000000715187819 */ /* 0x000fc40000010e15 */
[----:B------:R-:W-:Y:S02]  /*13c0*/  LOP3.LUT R14, R16, R3, R14, 0x96, !PT ;  /* 0x00000003100e7212 */ /* 0x000fe400078e960e */
[----:B------:R-:W-:Y:S02]  /*13d0*/  LOP3.LUT R17, R24, R17, R22, 0x96, !PT ;  /* 0x0000001118117212 */ /* 0x000fe400078e9616 */
[----:B------:R-:W-:Y:S02]  /*13e0*/  LOP3.LUT R16, R25, R21, R18, 0xb8, !PT ;  /* 0x0000001519107212 */ /* 0x000fe400078eb812 */
[----:B------:R-:W-:Y:S02]  /*13f0*/  LOP3.LUT R3, R2, R27, R13, 0xe8, !PT ;  /* 0x0000001b02037212 */ /* 0x000fe400078ee80d */
[----:B------:R-:W-:Y:S02]  /*1400*/  IADD3 R16, PT, PT, R17, R16, R20 ;  /* 0x0000001011107210 */ /* 0x000fe40007ffe014 */
[----:B------:R-:W-:-:S02]  /*1410*/  IADD3 R14, PT, PT, R23, R14, R3 ;  /* 0x0000000e170e7210 */ /* 0x000fc40007ffe003 */
[--C-:B------:R-:W-:Y:S01]  /*1420*/  SHF.L.W.U32.HI R20, R11, 0xe, R10.reuse ;  /* 0x0000000e0b147819 */ /* 0x100fe20000010e0a */
[----:B------:R-:W-:Y:S01]  /*1430*/  VIADD R16, R16, UR56 ;  /* 0x0000003810107c36 */ /* 0x000fe20008000000 */
[--C-:B------:R-:W-:Y:S02]  /*1440*/  SHF.L.W.U32.HI R11, R10, 0x19, R10.reuse ;  /* 0x000000190a0b7819 */ /* 0x100fe40000010e0a */
[----:B------:R-:W-:-:S04]  /*1450*/  SHF.R.U32.HI R3, RZ, 0x3, R10 ;  /* 0x00000003ff037819 */ /* 0x000fc8000001160a */
[----:B------:R-:W-:Y:S01]  /*1460*/  LOP3.LUT R11, R3, R11, R20, 0x96, !PT ;  /* 0x0000000b030b7212 */ /* 0x000fe200078e9614 */
[----:B------:R-:W-:Y:S01]  /*1470*/  IMAD.IADD R3, R27, 0x1, R16 ;  /* 0x000000011b037824 */ /* 0x000fe200078e0210 */
[C-C-:B------:R-:W-:Y:S02]  /*1480*/  SHF.L.W.U32.HI R17, R14.reuse, 0x1e, R14.reuse ;  /* 0x0000001e0e117819 */ /* 0x140fe40000010e0e */
[C-C-:B------:R-:W-:Y:S02]  /*1490*/  SHF.L.W.U32.HI R20, R14.reuse, 0x13, R14.reuse ;  /* 0x000000130e147819 */ /* 0x140fe40000010e0e */
[----:B------:R-:W-:Y:S02]  /*14a0*/  SHF.L.W.U32.HI R22, R14, 0xa, R14 ;  /* 0x0000000a0e167819 */ /* 0x000fe40000010e0e */
[C-C-:B------:R-:W-:Y:S02]  /*14b0*/  SHF.L.W.U32.HI R23, R3.reuse, 0x1a, R3.reuse ;  /* 0x0000001a03177819 */ /* 0x140fe40000010e03 */
[----:B------:R-:W-:-:S02]  /*14c0*/  SHF.L.W.U32.HI R24, R3, 0x15, R3 ;  /* 0x0000001503187819 */ /* 0x000fc40000010e03 */
[----:B------:R-:W-:Y:S02]  /*14d0*/  SHF.L.W.U32.HI R26, R3, 0x7, R3 ;  /* 0x00000007031a7819 */ /* 0x000fe40000010e03 */
[----:B------:R-:W-:Y:S02]  /*14e0*/  LOP3.LUT R17, R22, R17, R20, 0x96, !PT ;  /* 0x0000001116117212 */ /* 0x000fe400078e9614 */
[----:B------:R-:W-:Y:S02]  /*14f0*/  LOP3.LUT R24, R26, R23, R24, 0x96, !PT ;  /* 0x000000171a187212 */ /* 0x000fe400078e9618 */
[----:B------:R-:W-:Y:S02]  /*1500*/  LOP3.LUT R20, R18, R3, R21, 0xb8, !PT ;  /* 0x0000000312147212 */ /* 0x000fe400078eb815 */
[----:B------:R-:W-:Y:S02]  /*1510*/  IADD3 R15, PT, PT, R6, R11, R15 ;  /* 0x0000000b060f7210 */ /* 0x000fe40007ffe00f */
[----:B------:R-:W-:-:S02]  /*1520*/  IADD3 R11, PT, PT, R24, R20, R25 ;  /* 0x00000014180b7210 */ /* 0x000fc40007ffe019 */
[----:B------:R-:W-:-:S03]  /*1530*/  LOP3.LUT R23, R13, R2, R14, 0xe8, !PT ;  /* 0x000000020d177212 */ /* 0x000fc600078ee80e */
[----:B------:R-:W-:Y:S01]  /*1540*/  VIADD R11, R11, UR57 ;  /* 0x000000390b0b7c36 */ /* 0x000fe20008000000 */
[----:B------:R-:W-:Y:S02]  /*1550*/  IADD3 R23, PT, PT, R16, R17, R23 ;  /* 0x0000001110177210 */ /* 0x000fe40007ffe017 */
[--C-:B------:R-:W-:Y:S01]  /*1560*/  SHF.L.W.U32.HI R6, R19, 0xe, R8.reuse ;  /* 0x0000000e13067819 */ /* 0x100fe20000010e08 */
[----:B------:R-:W-:Y:S01]  /*1570*/  IMAD.IADD R2, R2, 0x1, R11 ;  /* 0x0000000102027824 */ /* 0x000fe200078e020b */
[----:B------:R-:W-:Y:S02]  /*1580*/  SHF.L.W.U32.HI R17, R8, 0x19, R8 ;  /* 0x0000001908117819 */ /* 0x000fe40000010e08 */
[C-C-:B------:R-:W-:Y:S02]  /*1590*/  SHF.L.W.U32.HI R19, R15.reuse, 0xf, R15.reuse ;  /* 0x0000000f0f137819 */ /* 0x140fe40000010e0f */
[--C-:B------:R-:W-:Y:S02]  /*15a0*/  SHF.L.W.U32.HI R20, R15, 0xd, R15.reuse ;  /* 0x0000000d0f147819 */ /* 0x100fe40000010e0f */
[----:B------:R-:W-:-:S02]  /*15b0*/  SHF.R.U32.HI R22, RZ, 0xa, R15 ;  /* 0x0000000aff167819 */ /* 0x000fc4000001160f */
[----:B------:R-:W-:Y:S02]  /*15c0*/  SHF.R.U32.HI R16, RZ, 0x3, R8 ;  /* 0x00000003ff107819 */ /* 0x000fe40000011608 */
[----:B------:R-:W-:Y:S02]  /*15d0*/  LOP3.LUT R19, R22, R19, R20, 0x96, !PT ;  /* 0x0000001316137212 */ /* 0x000fe400078e9614 */
[----:B------:R-:W-:Y:S02]  /*15e0*/  LOP3.LUT R17, R16, R17, R6, 0x96, !PT ;  /* 0x0000001110117212 */ /* 0x000fe400078e9606 */
[C-C-:B------:R-:W-:Y:S02]  /*15f0*/  SHF.L.W.U32.HI R6, R23.reuse, 0x1e, R23.reuse ;  /* 0x0000001e17067819 */ /* 0x140fe40000010e17 */
[C-C-:B------:R-:W-:Y:S02]  /*1600*/  SHF.L.W.U32.HI R25, R23.reuse, 0x13, R23.reuse ;  /* 0x0000001317197819 */ /* 0x140fe40000010e17 */
[----:B------:R-:W-:-:S02]  /*1610*/  SHF.L.W.U32.HI R16, R23, 0xa, R23 ;  /* 0x0000000a17107819 */ /* 0x000fc40000010e17 */
[C-C-:B------:R-:W-:Y:S02]  /*1620*/  SHF.L.W.U32.HI R20, R2.reuse, 0x1a, R2.reuse ;  /* 0x0000001a02147819 */ /* 0x140fe40000010e02 */
[C-C-:B------:R-:W-:Y:S02]  /*1630*/  SHF.L.W.U32.HI R27, R2.reuse, 0x15, R2.reuse ;  /* 0x00000015021b7819 */ /* 0x140fe40000010e02 */
[----:B------:R-:W-:Y:S02]  /*1640*/  SHF.L.W.U32.HI R22, R2, 0x7, R2 ;  /* 0x0000000702167819 */ /* 0x000fe40000010e02 */
[----:B------:R-:W-:Y:S02]  /*1650*/  IADD3 R8, PT, PT, R19, R8, R4 ;  /* 0x0000000813087210 */ /* 0x000fe40007ffe004 */
[----:B------:R-:W-:Y:S02]  /*1660*/  LOP3.LUT R16, R16, R6, R25, 0x96, !PT ;  /* 0x0000000610107212 */ /* 0x000fe400078e9619 */
[----:B------:R-:W-:-:S02]  /*1670*/  LOP3.LUT R27, R22, R20, R27, 0x96, !PT ;  /* 0x00000014161b7212 */ /* 0x000fc400078e961b */
[C-C-:B------:R-:W-:Y:S02]  /*1680*/  SHF.L.W.U32.HI R20, R12.reuse, 0xf, R12.reuse ;  /* 0x0000000f0c147819 */ /* 0x140fe40000010e0c */
[--C-:B------:R-:W-:Y:S02]  /*1690*/  SHF.L.W.U32.HI R19, R12, 0xd, R12.reuse ;  /* 0x0000000d0c137819 */ /* 0x100fe40000010e0c */
[----:B------:R-:W-:Y:S02]  /*16a0*/  SHF.R.U32.HI R6, RZ, 0xa, R12 ;  /* 0x0000000aff067819 */ /* 0x000fe4000001160c */
[----:B------:R-:W-:Y:S02]  /*16b0*/  LOP3.LUT R22, R14, R13, R23, 0xe8, !PT ;  /* 0x0000000d0e167212 */ /* 0x000fe400078ee817 */
[----:B------:R-:W-:Y:S02]  /*16c0*/  LOP3.LUT R24, R21, R2, R3, 0xb8, !PT ;  /* 0x0000000215187212 */ /* 0x000fe400078eb803 */
[----:B------:R-:W-:-:S02]  /*16d0*/  LOP3.LUT R20, R6, R20, R19, 0x96, !PT ;  /* 0x0000001406147212 */ /* 0x000fc400078e9613 */
[----:B------:R-:W-:Y:S02]  /*16e0*/  IADD3 R16, PT, PT, R11, R16, R22 ;  /* 0x000000100b107210 */ /* 0x000fe40007ffe016 */
[----:B------:R-:W-:Y:S02]  /*16f0*/  IADD3 R24, PT, PT, R27, R24, R18 ;  /* 0x000000181b187210 */ /* 0x000fe40007ffe012 */
[C-C-:B------:R-:W-:Y:S02]  /*1700*/  SHF.L.W.U32.HI R6, R8.reuse, 0xf, R8.reuse ;  /* 0x0000000f08067819 */ /* 0x140fe40000010e08 */
[--C-:B------:R-:W-:Y:S02]  /*1710*/  SHF.L.W.U32.HI R11, R8, 0xd, R8.reuse ;  /* 0x0000000d080b7819 */ /* 0x100fe40000010e08 */
[----:B------:R-:W-:Y:S01]  /*1720*/  SHF.R.U32.HI R18, RZ, 0xa, R8 ;  /* 0x0000000aff127819 */ /* 0x000fe20000011608 */
[----:B------:R-:W-:Y:S01]  /*1730*/  VIADD R24, R24, UR58 ;  /* 0x0000003a18187c36 */ /* 0x000fe20008000000 */
[----:B------:R-:W-:-:S02]  /*1740*/  SHF.L.W.U32.HI R19, R16, 0x1e, R16 ;  /* 0x0000001e10137819 */ /* 0x000fc40000010e10 */
[C-C-:B------:R-:W-:Y:S02]  /*1750*/  SHF.L.W.U32.HI R22, R16.reuse, 0x13, R16.reuse ;  /* 0x0000001310167819 */ /* 0x140fe40000010e10 */
[----:B------:R-:W-:Y:S02]  /*1760*/  SHF.L.W.U32.HI R25, R16, 0xa, R16 ;  /* 0x0000000a10197819 */ /* 0x000fe40000010e10 */
[----:B------:R-:W-:Y:S01]  /*1770*/  LOP3.LUT R6, R18, R6, R11, 0x96, !PT ;  /* 0x0000000612067212 */ /* 0x000fe200078e960b */
[----:B------:R-:W-:Y:S01]  /*1780*/  IMAD.IADD R13, R13, 0x1, R24 ;  /* 0x000000010d0d7824 */ /* 0x000fe200078e0218 */
[----:B------:R-:W-:Y:S02]  /*1790*/  LOP3.LUT R25, R25, R19, R22, 0x96, !PT ;  /* 0x0000001319197212 */ /* 0x000fe400078e9616 */
[----:B------:R-:W-:Y:S01]  /*17a0*/  LOP3.LUT R11, R23, R14, R16, 0xe8, !PT ;  /* 0x0000000e170b7212 */ /* 0x000fe200078ee810 */
[----:B------:R-:W-:Y:S01]  /*17b0*/  IMAD.IADD R19, R5, 0x1, R6 ;  /* 0x0000000105137824 */ /* 0x000fe200078e0206 */
[----:B------:R-:W-:-:S02]  /*17c0*/  IADD3 R20, PT, PT, R20, R17, R10 ;  /* 0x0000001114147210 */ /* 0x000fc40007ffe00a */
[----:B------:R-:W-:Y:S02]  /*17d0*/  IADD3 R17, PT, PT, R24, R25, R11 ;  /* 0x0000001918117210 */ /* 0x000fe40007ffe00b */
[C-C-:B------:R-:W-:Y:S02]  /*17e0*/  SHF.L.W.U32.HI R11, R19.reuse, 0xf, R19.reuse ;  /* 0x0000000f130b7819 */ /* 0x140fe40000010e13 */
[--C-:B------:R-:W-:Y:S02]  /*17f0*/  SHF.L.W.U32.HI R6, R19, 0xd, R19.reuse ;  /* 0x0000000d13067819 */ /* 0x100fe40000010e13 */
[----:B------:R-:W-:Y:S02]  /*1800*/  SHF.R.U32.HI R10, RZ, 0xa, R19 ;  /* 0x0000000aff0a7819 */ /* 0x000fe40000011613 */
[C-C-:B------:R-:W-:Y:S02]  /*1810*/  SHF.L.W.U32.HI R18, R13.reuse, 0x1a, R13.reuse ;  /* 0x0000001a0d127819 */ /* 0x140fe40000010e0d */
[----:B------:R-:W-:-:S02]  /*1820*/  SHF.L.W.U32.HI R25, R13, 0x15, R13 ;  /* 0x000000150d197819 */ /* 0x000fc40000010e0d */
[----:B------:R-:W-:Y:S02]  /*1830*/  SHF.L.W.U32.HI R22, R13, 0x7, R13 ;  /* 0x000000070d167819 */ /* 0x000fe40000010e0d */
[----:B------:R-:W-:Y:S02]  /*1840*/  LOP3.LUT R11, R10, R11, R6, 0x96, !PT ;  /* 0x0000000b0a0b7212 */ /* 0x000fe400078e9606 */
[----:B------:R-:W-:Y:S02]  /*1850*/  LOP3.LUT R22, R22, R18, R25, 0x96, !PT ;  /* 0x0000001216167212 */ /* 0x000fe400078e9619 */
[C-C-:B------:R-:W-:Y:S02]  /*1860*/  SHF.L.W.U32.HI R18, R17.reuse, 0x1e, R17.reuse ;  /* 0x0000001e11127819 */ /* 0x140fe40000010e11 */
[C-C-:B------:R-:W-:Y:S02]  /*1870*/  SHF.L.W.U32.HI R25, R17.reuse, 0x13, R17.reuse ;  /* 0x0000001311197819 */ /* 0x140fe40000010e11 */
[----:B------:R-:W-:-:S02]  /*1880*/  SHF.L.W.U32.HI R10, R17, 0xa, R17 ;  /* 0x0000000a110a7819 */ /* 0x000fc40000010e11 */
[----:B------:R-:W-:Y:S02]  /*1890*/  LOP3.LUT R6, R3, R13, R2, 0xb8, !PT ;  /* 0x0000000d03067212 */ /* 0x000fe400078eb802 */
[----:B------:R-:W-:Y:S02]  /*18a0*/  LOP3.LUT R18, R10, R18, R25, 0x96, !PT ;  /* 0x000000120a127212 */ /* 0x000fe400078e9619 */
[----:B------:R-:W-:-:S05]  /*18b0*/  IADD3 R10, PT, PT, R22, R6, R21 ;  /* 0x00000006160a7210 */ /* 0x000fca0007ffe015 */
[----:B------:R-:W-:Y:S01]  /*18c0*/  VIADD R25, R10, UR59 ;  /* 0x0000003b0a197c36 */ /* 0x000fe20008000000 */
[--C-:B------:R-:W-:Y:S01]  /*18d0*/  SHF.L.W.U32.HI R6, R20, 0xf, R20.reuse ;  /* 0x0000000f14067819 */ /* 0x100fe20000010e14 */
[----:B------:R-:W-:Y:S01]  /*18e0*/  IMAD.IADD R10, R12, 0x1, R11 ;  /* 0x000000010c0a7824 */ /* 0x000fe200078e020b */
[--C-:B------:R-:W-:Y:S01]  /*18f0*/  SHF.L.W.U32.HI R21, R20, 0xd, R20.reuse ;  /* 0x0000000d14157819 */ /* 0x100fe20000010e14 */
[----:B------:R-:W-:Y:S01]  /*1900*/  IMAD.IADD R14, R14, 0x1, R25 ;  /* 0x000000010e0e7824 */ /* 0x000fe200078e0219 */
[----:B------:R-:W-:Y:S02]  /*1910*/  SHF.R.U32.HI R22, RZ, 0xa, R20 ;  /* 0x0000000aff167819 */ /* 0x000fe40000011614 */
[----:B------:R-:W-:Y:S02]  /*1920*/  LOP3.LUT R24, R16, R23, R17, 0xe8, !PT ;  /* 0x0000001710187212 */ /* 0x000fe400078ee811 */
[----:B------:R-:W-:Y:S02]  /*1930*/  LOP3.LUT R6, R22, R6, R21, 0x96, !PT ;  /* 0x0000000616067212 */ /* 0x000fe400078e9615 */
[----:B------:R-:W-:-:S02]  /*1940*/  IADD3 R18, PT, PT, R25, R18, R24 ;  /* 0x0000001219127210 */ /* 0x000fc40007ffe018 */
[C-C-:B------:R-:W-:Y:S02]  /*1950*/  SHF.L.W.U32.HI R21, R10.reuse, 0xf, R10.reuse ;  /* 0x0000000f0a157819 */ /* 0x140fe40000010e0a */
[--C-:B------:R-:W-:Y:S02]  /*1960*/  SHF.L.W.U32.HI R22, R10, 0xd, R10.reuse ;  /* 0x0000000d0a167819 */ /* 0x100fe40000010e0a */
[----:B------:R-:W-:Y:S02]  /*1970*/  SHF.R.U32.HI R11, RZ, 0xa, R10 ;  /* 0x0000000aff0b7819 */ /* 0x000fe4000001160a */
[C-C-:B------:R-:W-:Y:S02]  /*1980*/  SHF.L.W.U32.HI R24, R14.reuse, 0x1a, R14.reuse ;  /* 0x0000001a0e187819 */ /* 0x140fe40000010e0e */
[C-C-:B------:R-:W-:Y:S02]  /*1990*/  SHF.L.W.U32.HI R25, R14.reuse, 0x15, R14.reuse ;  /* 0x000000150e197819 */ /* 0x140fe40000010e0e */
[----:B------:R-:W-:-:S02]  /*19a0*/  SHF.L.W.U32.HI R26, R14, 0x7, R14 ;  /* 0x000000070e1a7819 */ /* 0x000fc40000010e0e */
[----:B------:R-:W-:Y:S02]  /*19b0*/  LOP3.LUT R21, R11, R21, R22, 0x96, !PT ;  /* 0x000000150b157212 */ /* 0x000fe400078e9616 */
[----:B------:R-:W-:Y:S02]  /*19c0*/  LOP3.LUT R26, R26, R24, R25, 0x96, !PT ;  /* 0x000000181a1a7212 */ /* 0x000fe400078e9619 */
[C-C-:B------:R-:W-:Y:S02]  /*19d0*/  SHF.L.W.U32.HI R22, R4.reuse, 0x19, R4.reuse ;  /* 0x0000001904167819 */ /* 0x140fe40000010e04 */
[--C-:B------:R-:W-:Y:S02]  /*19e0*/  SHF.L.W.U32.HI R11, R4, 0xe, R4.reuse ;  /* 0x0000000e040b7819 */ /* 0x100fe40000010e04 */
[----:B------:R-:W-:Y:S01]  /*19f0*/  SHF.R.U32.HI R24, RZ, 0x3, R4 ;  /* 0x00000003ff187819 */ /* 0x000fe20000011604 */
[----:B------:R-:W-:-:S03]  /*1a00*/  IMAD.IADD R21, R20, 0x1, R21 ;  /* 0x0000000114157824 */ /* 0x000fc600078e0215 */
[----:B------:R-:W-:Y:S02]  /*1a10*/  LOP3.LUT R22, R24, R22, R11, 0x96, !PT ;  /* 0x0000001618167212 */ /* 0x000fe400078e960b */
[----:B------:R-:W-:Y:S02]  /*1a20*/  LOP3.LUT R11, R2, R14, R13, 0xb8, !PT ;  /* 0x0000000e020b7212 */ /* 0x000fe400078eb80d */
[C---:B------:R-:W-:Y:S02]  /*1a30*/  SHF.L.W.U32.HI R25, R21.reuse, 0xf, R21 ;  /* 0x0000000f15197819 */ /* 0x040fe40000010e15 */
[----:B------:R-:W-:Y:S02]  /*1a40*/  IADD3 R11, PT, PT, R26, R11, R3 ;  /* 0x0000000b1a0b7210 */ /* 0x000fe40007ffe003 */
[--C-:B------:R-:W-:Y:S02]  /*1a50*/  SHF.L.W.U32.HI R24, R21, 0xd, R21.reuse ;  /* 0x0000000d15187819 */ /* 0x100fe40000010e15 */
[----:B------:R-:W-:-:S02]  /*1a60*/  SHF.R.U32.HI R3, RZ, 0xa, R21 ;  /* 0x0000000aff037819 */ /* 0x000fc40000011615 */
[--C-:B------:R-:W-:Y:S02]  /*1a70*/  SHF.R.U32.HI R26, RZ, 0x3, R9.reuse ;  /* 0x00000003ff1a7819 */ /* 0x100fe40000011609 */
[----:B------:R-:W-:Y:S02]  /*1a80*/  LOP3.LUT R25, R3, R25, R24, 0x96, !PT ;  /* 0x0000001903197212 */ /* 0x000fe400078e9618 */
[C-C-:B------:R-:W-:Y:S02]  /*1a90*/  SHF.L.W.U32.HI R3, R9.reuse, 0x19, R9.reuse ;  /* 0x0000001909037819 */ /* 0x140fe40000010e09 */
[----:B------:R-:W-:-:S04]  /*1aa0*/  SHF.L.W.U32.HI R24, R9, 0xe, R9 ;  /* 0x0000000e09187819 */ /* 0x000fc80000010e09 */
[----:B------:R-:W-:Y:S02]  /*1ab0*/  LOP3.LUT R3, R26, R3, R24, 0x96, !PT ;  /* 0x000000031a037212 */ /* 0x000fe400078e9618 */
[----:B------:R-:W-:Y:S02]  /*1ac0*/  SHF.L.W.U32.HI R24, R18, 0x13, R18 ;  /* 0x0000001312187819 */ /* 0x000fe40000010e12 */
[----:B------:R-:W-:Y:S02]  /*1ad0*/  IADD3 R3, PT, PT, R19, R3, R4 ;  /* 0x0000000313037210 */ /* 0x000fe40007ffe004 */
[----:B------:R-:W-:Y:S02]  /*1ae0*/  IADD3 R4, PT, PT, R4, UR52, R11 ;  /* 0x0000003404047c10 */ /* 0x000fe4000fffe00b */
[C-C-:B------:R-:W-:Y:S02]  /*1af0*/  SHF.L.W.U32.HI R11, R18.reuse, 0x1e, R18.reuse ;  /* 0x0000001e120b7819 */ /* 0x140fe40000010e12 */
[----:B------:R-:W-:Y:S01]  /*1b00*/  SHF.L.W.U32.HI R26, R18, 0xa, R18 ;  /* 0x0000000a121a7819 */ /* 0x000fe20000010e12 */
[----:B------:R-:W-:Y:S01]  /*1b10*/  IMAD.IADD R23, R23, 0x1, R4 ;  /* 0x0000000117177824 */ /* 0x000fe200078e0204 */
[----:B------:R-:W-:-:S02]  /*1b20*/  LOP3.LUT R27, R17, R16, R18, 0xe8, !PT ;  /* 0x00000010111b7212 */ /* 0x000fc400078ee812 */
[----:B------:R-:W-:Y:S02]  /*1b30*/  LOP3.LUT R11, R26, R11, R24, 0x96, !PT ;  /* 0x0000000b1a0b7212 */ /* 0x000fe400078e9618 */
[C---:B------:R-:W-:Y:S02]  /*1b40*/  SHF.L.W.U32.HI R24, R23.reuse, 0x7, R23 ;  /* 0x0000000717187819 */ /* 0x040fe40000010e17 */
[----:B------:R-:W-:Y:S02]  /*1b50*/  IADD3 R27, PT, PT, R4, R11, R27 ;  /* 0x0000000b041b7210 */ /* 0x000fe40007ffe01b */
[C-C-:B------:R-:W-:Y:S02]  /*1b60*/  SHF.L.W.U32.HI R4, R23.reuse, 0x1a, R23.reuse ;  /* 0x0000001a17047819 */ /* 0x140fe40000010e17 */
[----:B------:R-:W-:-:S04]  /*1b70*/  SHF.L.W.U32.HI R11, R23, 0x15, R23 ;  /* 0x00000015170b7819 */ /* 0x000fc80000010e17 */
[----:B------:R-:W-:Y:S01]  /*1b80*/  LOP3.LUT R29, R24, R4, R11, 0x96, !PT ;  /* 0x00000004181d7212 */ /* 0x000fe200078e960b */
[----:B------:R-:W-:Y:S01]  /*1b90*/  IMAD.IADD R11, R9, 0x1, R6 ;  /* 0x00000001090b7824 */ /* 0x000fe200078e0206 */
[----:B------:R-:W-:-:S04]  /*1ba0*/  LOP3.LUT R4, R13, R23, R14, 0xb8, !PT ;  /* 0x000000170d047212 */ /* 0x000fc800078eb80e */
[----:B------:R-:W-:Y:S02]  /*1bb0*/  IADD3 R4, PT, PT, R29, R4, R2 ;  /* 0x000000041d047210 */ /* 0x000fe40007ffe002 */
[C-C-:B------:R-:W-:Y:S02]  /*1bc0*/  SHF.L.W.U32.HI R2, R11.reuse, 0xf, R11.reuse ;  /* 0x0000000f0b027819 */ /* 0x140fe40000010e0b */
[--C-:B------:R-:W-:Y:S02]  /*1bd0*/  SHF.L.W.U32.HI R29, R11, 0xd, R11.reuse ;  /* 0x0000000d0b1d7819 */ /* 0x100fe40000010e0b */
[--C-:B------:R-:W-:Y:S02]  /*1be0*/  SHF.R.U32.HI R6, RZ, 0xa, R11.reuse ;  /* 0x0000000aff067819 */ /* 0x100fe4000001160b */
[----:B------:R-:W-:Y:S02]  /*1bf0*/  IADD3 R25, PT, PT, R25, R22, R11 ;  /* 0x0000001619197210 */ /* 0x000fe40007ffe00b */
[----:B------:R-:W-:-:S02]  /*1c00*/  LOP3.LUT R2, R6, R2, R29, 0x96, !PT ;  /* 0x0000000206027212 */ /* 0x000fc400078e961d */
[C-C-:B------:R-:W-:Y:S02]  /*1c10*/  SHF.L.W.U32.HI R6, R5.reuse, 0x19, R5.reuse ;  /* 0x0000001905067819 */ /* 0x140fe40000010e05 */
[--C-:B------:R-:W-:Y:S02]  /*1c20*/  SHF.L.W.U32.HI R29, R5, 0xe, R5.reuse ;  /* 0x0000000e051d7819 */ /* 0x100fe40000010e05 */
[----:B------:R-:W-:Y:S01]  /*1c30*/  SHF.R.U32.HI R22, RZ, 0x3, R5 ;  /* 0x00000003ff167819 */ /* 0x000fe20000011605 */
[----:B------:R-:W-:-:S03]  /*1c40*/  IMAD.IADD R26, R7, 0x1, R2 ;  /* 0x00000001071a7824 */ /* 0x000fc600078e0202 */
[----:B------:R-:W-:Y:S02]  /*1c50*/  LOP3.LUT R6, R22, R6, R29, 0x96, !PT ;  /* 0x0000000616067212 */ /* 0x000fe400078e961d */
[----:B------:R-:W-:Y:S02]  /*1c60*/  SHF.L.W.U32.HI R29, R27, 0x13, R27 ;  /* 0x000000131b1d7819 */ /* 0x000fe40000010e1b */
[----:B------:R-:W-:Y:S02]  /*1c70*/  IADD3 R2, PT, PT, R26, R6, R9 ;  /* 0x000000061a027210 */ /* 0x000fe40007ffe009 */
[----:B------:R-:W-:Y:S02]  /*1c80*/  IADD3 R9, PT, PT, R9, UR53, R4 ;  /* 0x0000003509097c10 */ /* 0x000fe4000fffe004 */
[C-C-:B------:R-:W-:Y:S02]  /*1c90*/  SHF.L.W.U32.HI R4, R27.reuse, 0x1e, R27.reuse ;  /* 0x0000001e1b047819 */ /* 0x140fe40000010e1b */
[----:B------:R-:W-:Y:S01]  /*1ca0*/  SHF.L.W.U32.HI R6, R27, 0xa, R27 ;  /* 0x0000000a1b067819 */ /* 0x000fe20000010e1b */
[----:B------:R-:W-:-:S03]  /*1cb0*/  IMAD.IADD R16, R16, 0x1, R9 ;  /* 0x0000000110107824 */ /* 0x000fc600078e0209 */
[----:B------:R-:W-:Y:S02]  /*1cc0*/  LOP3.LUT R6, R6, R4, R29, 0x96, !PT ;  /* 0x0000000406067212 */ /* 0x000fe400078e961d */
[----:B------:R-:W-:Y:S02]  /*1cd0*/  LOP3.LUT R4, R18, R17, R27, 0xe8, !PT ;  /* 0x0000001112047212 */ /* 0x000fe400078ee81b */
[C---:B------:R-:W-:Y:S02]  /*1ce0*/  SHF.L.W.U32.HI R22, R16.reuse, 0x7, R16 ;  /* 0x0000000710167819 */ /* 0x040fe40000010e10 */
[----:B------:R-:W-:Y:S02]  /*1cf0*/  IADD3 R6, PT, PT, R9, R6, R4 ;  /* 0x0000000609067210 */ /* 0x000fe40007ffe004 */
[C-C-:B------:R-:W-:Y:S02]  /*1d00*/  SHF.L.W.U32.HI R4, R16.reuse, 0x1a, R16.reuse ;  /* 0x0000001a10047819 */ /* 0x140fe40000010e10 */
[----:B------:R-:W-:-:S04]  /*1d10*/  SHF.L.W.U32.HI R9, R16, 0x15, R16 ;  /* 0x0000001510097819 */ /* 0x000fc80000010e10 */
[----:B------:R-:W-:Y:S02]  /*1d20*/  LOP3.LUT R4, R22, R4, R9, 0x96, !PT ;  /* 0x0000000416047212 */ /* 0x000fe400078e9609 */
[----:B------:R-:W-:-:S04]  /*1d30*/  LOP3.LUT R9, R14, R16, R23, 0xb8, !PT ;  /* 0x000000100e097212 */ /* 0x000fc800078eb817 */
[----:B------:R-:W-:Y:S02]  /*1d40*/  IADD3 R22, PT, PT, R4, R9, R13 ;  /* 0x0000000904167210 */ /* 0x000fe40007ffe00d */
[C-C-:B------:R-:W-:Y:S02]  /*1d50*/  SHF.L.W.U32.HI R4, R7.reuse, 0x19, R7.reuse ;  /* 0x0000001907047819 */ /* 0x140fe40000010e07 */
[--C-:B------:R-:W-:Y:S02]  /*1d60*/  SHF.L.W.U32.HI R9, R7, 0xe, R7.reuse ;  /* 0x0000000e07097819 */ /* 0x100fe40000010e07 */
[----:B------:R-:W-:-:S04]  /*1d70*/  SHF.R.U32.HI R13, RZ, 0x3, R7 ;  /* 0x00000003ff0d7819 */ /* 0x000fc80000011607 */
[----:B------:R-:W-:Y:S02]  /*1d80*/  LOP3.LUT R4, R13, R4, R9, 0x96, !PT ;  /* 0x000000040d047212 */ /* 0x000fe400078e9609 */
[----:B------:R-:W-:Y:S02]  /*1d90*/  IADD3 R22, PT, PT, R5, UR54, R22 ;  /* 0x0000003605167c10 */ /* 0x000fe4000fffe016 */
[----:B------:R-:W-:Y:S02]  /*1da0*/  IADD3 R4, PT, PT, R10, R4, R5 ;  /* 0x000000040a047210 */ /* 0x000fe40007ffe005 */
[C-C-:B------:R-:W-:Y:S02]  /*1db0*/  SHF.L.W.U32.HI R5, R6.reuse, 0x1e, R6.reuse ;  /* 0x0000001e06057819 */ /* 0x140fe40000010e06 */
        /* <DEDUP_REMOVED lines=9> */
[----:B------:R-:W-:Y:S02]  /*1e50*/  LOP3.LUT R5, R9, R5, R22, 0x96, !PT ;  /* 0x0000000509057212 */ /* 0x000fe400078e9616 */
[----:B------:R-:W-:Y:S02]  /*1e60*/  LOP3.LUT R9, R23, R17, R16, 0xb8, !PT ;  /* 0x0000001117097212 */ /* 0x000fe400078eb810 */
[C---:B------:R-:W-:Y:S02]  /*1e70*/  SHF.L.W.U32.HI R22, R26.reuse, 0xd, R26 ;  /* 0x0000000d1a167819 */ /* 0x040fe40000010e1a */
[----:B------:R-:W-:Y:S02]  /*1e80*/  IADD3 R14, PT, PT, R5, R9, R14 ;  /* 0x00000009050e7210 */ /* 0x000fe40007ffe00e */
[--C-:B------:R-:W-:Y:S02]  /*1e90*/  SHF.L.W.U32.HI R5, R26, 0xf, R26.reuse ;  /* 0x0000000f1a057819 */ /* 0x100fe40000010e1a */
[----:B------:R-:W-:-:S02]  /*1ea0*/  SHF.R.U32.HI R9, RZ, 0xa, R26 ;  /* 0x0000000aff097819 */ /* 0x000fc4000001161a */
[C---:B------:R-:W-:Y:S02]  /*1eb0*/  SHF.L.W.U32.HI R24, R12.reuse, 0xe, R12 ;  /* 0x0000000e0c187819 */ /* 0x040fe40000010e0c */
[----:B------:R-:W-:Y:S02]  /*1ec0*/  LOP3.LUT R22, R9, R5, R22, 0x96, !PT ;  /* 0x0000000509167212 */ /* 0x000fe400078e9616 */
        /* <DEDUP_REMOVED lines=12> */
[C-C-:B------:R-:W-:Y:S02]  /*1f90*/  SHF.L.W.U32.HI R22, R18.reuse, 0x15, R18.reuse ;  /* 0x0000001512167819 */ /* 0x140fe40000010e12 */
[----:B------:R-:W-:Y:S02]  /*1fa0*/  IADD3 R14, PT, PT, R7, R14, R9 ;  /* 0x0000000e070e7210 */ /* 0x000fe40007ffe009 */
[C-C-:B------:R-:W-:Y:S02]  /*1fb0*/  SHF.L.W.U32.HI R7, R18.reuse, 0x1a, R18.reuse ;  /* 0x0000001a12077819 */ /* 0x140fe40000010e12 */
[----:B------:R-:W-:-:S04]  /*1fc0*/  SHF.L.W.U32.HI R9, R18, 0x7, R18 ;  /* 0x0000000712097819 */ /* 0x000fc80000010e12 */
[----:B------:R-:W-:Y:S02]  /*1fd0*/  LOP3.LUT R22, R9, R7, R22, 0x96, !PT ;  /* 0x0000000709167212 */ /* 0x000fe400078e9616 */
[----:B------:R-:W-:Y:S02]  /*1fe0*/  LOP3.LUT R7, R16, R18, R17, 0xb8, !PT ;  /* 0x0000001210077212 */ /* 0x000fe400078eb811 */
[----:B------:R-:W-:Y:S02]  /*1ff0*/  SHF.R.U32.HI R9, RZ, 0x3, R15 ;  /* 0x00000003ff097819 */ /* 0x000fe4000001160f */
[----:B------:R-:W-:Y:S02]  /*2000*/  IADD3 R23, PT, PT, R22, R7, R23 ;  /* 0x0000000716177210 */ /* 0x000fe40007ffe017 */
        /* <DEDUP_REMOVED lines=20> */
[----:B------:R-:W-:-:S02]  /*2150*/  SHF.L.W.U32.HI R12, R28, 0xd, R28 ;  /* 0x0000000d1c0c7819 */ /* 0x000fc40000010e1c */
[----:B------:R-:W-:Y:S02]  /*2160*/  SHF.L.W.U32.HI R29, R20, 0xe, R20 ;  /* 0x0000000e141d7819 */ /* 0x000fe40000010e14 */
        /* <DEDUP_REMOVED lines=19> */
[--C-:B------:R-:W-:Y:S02]  /*22a0*/  SHF.R.U32.HI R22, RZ, 0x3, R8.reuse ;  /* 0x00000003ff167819 */ /* 0x100fe40000011608 */
        /* <DEDUP_REMOVED lines=15> */
[----:B------:R-:W-:-:S02]  /*23a0*/  SHF.L.W.U32.HI R20, R13, 0x15, R13 ;  /* 0x000000150d147819 */ /* 0x000fc40000010e0d */
[----:B------:R-:W-:Y:S02]  /*23b0*/  LOP3.LUT R29, R27, R13, R6, 0xb8, !PT ;  /* 0x0000000d1b1d7212 */ /* 0x000fe400078eb806 */
[----:B------:R-:W-:Y:S02]  /*23c0*/  LOP3.LUT R15, R22, R15, R20, 0x96, !PT ;  /* 0x0000000f160f7212 */ /* 0x000fe400078e9614 */
[----:B------:R-:W-:Y:S02]  /*23d0*/  SHF.R.U32.HI R20, RZ, 0xa, R24 ;  /* 0x0000000aff147819 */ /* 0x000fe40000011618 */
[----:B------:R-:W-:Y:S02]  /*23e0*/  IADD3 R29, PT, PT, R15, R29, R18 ;  /* 0x0000001d0f1d7210 */ /* 0x000fe40007ffe012 */
[C-C-:B------:R-:W-:Y:S02]  /*23f0*/  SHF.L.W.U32.HI R15, R24.reuse, 0xf, R24.reuse ;  /* 0x0000000f180f7819 */ /* 0x140fe40000010e18 */
[----:B------:R-:W-:-:S04]  /*2400*/  SHF.L.W.U32.HI R18, R24, 0xd, R24 ;  /* 0x0000000d18127819 */ /* 0x000fc80000010e18 */
[----:B------:R-:W-:Y:S02]  /*2410*/  LOP3.LUT R18, R20, R15, R18, 0x96, !PT ;  /* 0x0000000f14127212 */ /* 0x000fe400078e9612 */
[C-C-:B------:R-:W-:Y:S02]  /*2420*/  SHF.L.W.U32.HI R15, R11.reuse, 0x19, R11.reuse ;  /* 0x000000190b0f7819 */ /* 0x140fe40000010e0b */
[----:B------:R-:W-:Y:S01]  /*2430*/  SHF.R.U32.HI R20, RZ, 0x3, R11 ;  /* 0x00000003ff147819 */ /* 0x000fe2000001160b */
[----:B------:R-:W-:Y:S01]  /*2440*/  IMAD.IADD R3, R18, 0x1, R3 ;  /* 0x0000000112037824 */ /* 0x000fe200078e0203 */
[----:B------:R-:W-:-:S04]  /*2450*/  SHF.L.W.U32.HI R18, R11, 0xe, R11 ;  /* 0x0000000e0b127819 */ /* 0x000fc80000010e0b */
[----:B------:R-:W-:Y:S02]  /*2460*/  LOP3.LUT R15, R20, R15, R18, 0x96, !PT ;  /* 0x0000000f140f7212 */ /* 0x000fe400078e9612 */
[----:B------:R-:W-:Y:S02]  /*2470*/  IADD3 R29, PT, PT, R8, UR51, R29 ;  /* 0x00000033081d7c10 */ /* 0x000fe4000fffe01d */
[----:B------:R-:W-:Y:S02]  /*2480*/  IADD3 R15, PT, PT, R3, R15, R8 ;  /* 0x0000000f030f7210 */ /* 0x000fe40007ffe008 */
[C-C-:B------:R-:W-:Y:S02]  /*2490*/  SHF.L.W.U32.HI R8, R17.reuse, 0x1e, R17.reuse ;  /* 0x0000001e11087819 */ /* 0x140fe40000010e11 */
[C-C-:B------:R-:W-:Y:S02]  /*24a0*/  SHF.L.W.U32.HI R18, R17.reuse, 0x13, R17.reuse ;  /* 0x0000001311127819 */ /* 0x140fe40000010e11 */
        /* <DEDUP_REMOVED lines=15> */
[--C-:B------:R-:W-:Y:S02]  /*25a0*/  SHF.L.W.U32.HI R18, R19, 0x19, R19.reuse ;  /* 0x0000001913127819 */ /* 0x100fe40000010e13 */
[--C-:B------:R-:W-:Y:S01]  /*25b0*/  SHF.R.U32.HI R22, RZ, 0x3, R19.reuse ;  /* 0x00000003ff167819 */ /* 0x100fe20000011613 */
[----:B------:R-:W-:Y:S01]  /*25c0*/  IMAD.IADD R2, R27, 0x1, R2 ;  /* 0x000000011b027824 */ /* 0x000fe200078e0202 */
[----:B------:R-:W-:-:S04]  /*25d0*/  SHF.L.W.U32.HI R27, R19, 0xe, R19 ;  /* 0x0000000e131b7819 */ /* 0x000fc80000010e13 */
[----:B------:R-:W-:Y:S02]  /*25e0*/  LOP3.LUT R22, R22, R18, R27, 0x96, !PT ;  /* 0x0000001216167212 */ /* 0x000fe400078e961b */
[----:B0-----:R-:W-:Y:S02]  /*25f0*/  IADD3 R14, PT, PT, R11, UR44, R14 ;  /* 0x0000002c0b0e7c10 */ /* 0x001fe4000fffe00e */
        /* <DEDUP_REMOVED lines=64> */
[----:B------:R-:W-:-:S04]  /*2a00*/  SHF.R.U32.HI R26, RZ, 0xa, R4 ;  /* 0x0000000aff1a7819 */ /* 0x000fc80000011604 */
[----:B------:R-:W-:Y:S02]  /*2a10*/  LOP3.LUT R8, R26, R8, R27, 0x96, !PT ;  /* 0x000000081a087212 */ /* 0x000fe400078e961b */
[--C-:B------:R-:W-:Y:S02]  /*2a20*/  SHF.L.W.U32.HI R27, R28, 0xe, R28.reuse ;  /* 0x0000000e1c1b7819 */ /* 0x100fe40000010e1c */
[--C-:B------:R-:W-:Y:S01]  /*2a30*/  SHF.R.U32.HI R26, RZ, 0x3, R28.reuse ;  /* 0x00000003ff1a7819 */ /* 0x100fe2000001161c */
[----:B------:R-:W-:Y:S01]  /*2a40*/  IMAD.IADD R7, R8, 0x1, R7 ;  /* 0x0000000108077824 */ /* 0x000fe200078e0207 */
[----:B------:R-:W-:-:S04]  /*2a50*/  SHF.L.W.U32.HI R8, R28, 0x19, R28 ;  /* 0x000000191c087819 */ /* 0x000fc80000010e1c */
[----:B------:R-:W-:Y:S02]  /*2a60*/  LOP3.LUT R8, R26, R8, R27, 0x96, !PT ;  /* 0x000000081a087212 */ /* 0x000fe400078e961b */
[----:B------:R-:W-:Y:S02]  /*2a70*/  IADD3 R13, PT, PT, R10, UR47, R13 ;  /* 0x0000002f0a0d7c10 */ /* 0x000fe4000fffe00d */
[----:B------:R-:W-:Y:S02]  /*2a80*/  IADD3 R8, PT, PT, R7, R8, R10 ;  /* 0x0000000807087210 */ /* 0x000fe40007ffe00a */
[C-C-:B------:R-:W-:Y:S02]  /*2a90*/  SHF.L.W.U32.HI R10, R19.reuse, 0x1e, R19.reuse ;  /* 0x0000001e130a7819 */ /* 0x140fe40000010e13 */
        /* <DEDUP_REMOVED lines=35> */
[--C-:B------:R-:W-:Y:S02]  /*2cd0*/  SHF.L.W.U32.HI R28, R7, 0xd, R7.reuse ;  /* 0x0000000d071c7819 */ /* 0x100fe40000010e07 */
[----:B------:R-:W-:Y:S02]  /*2ce0*/  IADD3 R16, PT, PT, R13, R27, R16 ;  /* 0x0000001b0d107210 */ /* 0x000fe40007ffe010 */
[--C-:B------:R-:W-:Y:S02]  /*2cf0*/  SHF.L.W.U32.HI R13, R7, 0xf, R7.reuse ;  /* 0x0000000f070d7819 */ /* 0x100fe40000010e07 */
[----:B------:R-:W-:-:S04]  /*2d00*/  SHF.R.U32.HI R27, RZ, 0xa, R7 ;  /* 0x0000000aff1b7819 */ /* 0x000fc80000011607 */
        /* <DEDUP_REMOVED lines=73> */
[----:B------:R-:W-:-:S03]  /*31a0*/  SHF.R.U32.HI R27, RZ, 0x3, R2 ;  /* 0x00000003ff1b7819 */ /* 0x000fc60000011602 */
[----:B------:R-:W-:Y:S01]  /*31b0*/  IMAD.IADD R28, R25, 0x1, R18 ;  /* 0x00000001191c7824 */ /* 0x000fe200078e0212 */
[C-C-:B------:R-:W-:Y:S02]  /*31c0*/  SHF.L.W.U32.HI R18, R2.reuse, 0x19, R2.reuse ;  /* 0x0000001902127819 */ /* 0x140fe40000010e02 */
[----:B------:R-:W-:-:S04]  /*31d0*/  SHF.L.W.U32.HI R25, R2, 0xe, R2 ;  /* 0x0000000e02197819 */ /* 0x000fc80000010e02 */
[----:B------:R-:W-:Y:S02]  /*31e0*/  LOP3.LUT R18, R27, R18, R25, 0x96, !PT ;  /* 0x000000121b127212 */ /* 0x000fe400078e9619 */
[--C-:B------:R-:W-:Y:S02]  /*31f0*/  SHF.L.W.U32.HI R25, R24, 0x13, R24.reuse ;  /* 0x0000001318197819 */ /* 0x100fe40000010e18 */
[----:B------:R-:W-:Y:S02]  /*3200*/  IADD3 R18, PT, PT, R28, R18, R3 ;  /* 0x000000121c127210 */ /* 0x000fe40007ffe003 */
[----:B------:R-:W-:Y:S02]  /*3210*/  IADD3 R3, PT, PT, R3, UR36, R23 ;  /* 0x0000002403037c10 */ /* 0x000fe4000fffe017 */
[C-C-:B------:R-:W-:Y:S02]  /*3220*/  SHF.L.W.U32.HI R23, R24.reuse, 0x1e, R24.reuse ;  /* 0x0000001e18177819 */ /* 0x140fe40000010e18 */
[----:B------:R-:W-:Y:S01]  /*3230*/  SHF.L.W.U32.HI R27, R24, 0xa, R24 ;  /* 0x0000000a181b7819 */ /* 0x000fe20000010e18 */
[----:B------:R-:W-:-:S03]  /*3240*/  IMAD.IADD R11, R11, 0x1, R3 ;  /* 0x000000010b0b7824 */ /* 0x000fc600078e0203 */
[----:B------:R-:W-:Y:S02]  /*3250*/  LOP3.LUT R23, R27, R23, R25, 0x96, !PT ;  /* 0x000000171b177212 */ /* 0x000fe400078e9619 */
[----:B------:R-:W-:Y:S02]  /*3260*/  LOP3.LUT R25, R21, R16, R24, 0xe8, !PT ;  /* 0x0000001015197212 */ /* 0x000fe400078ee818 */
[----:B------:R-:W-:Y:S02]  /*3270*/  SHF.L.W.U32.HI R27, R11, 0x7, R11 ;  /* 0x000000070b1b7819 */ /* 0x000fe40000010e0b */
        /* <DEDUP_REMOVED lines=366> */
[C---:B------:R-:W-:Y:S02]  /*4960*/  SHF.L.W.U32.HI R15, R13.reuse, 0x1e, R13 ;  /* 0x0000001e0d0f7819 */ /* 0x040fe40000010e0d */
        /* <DEDUP_REMOVED lines=27> */
[--C-:B------:R-:W-:Y:S02]  /*4b20*/  SHF.L.W.U32.HI R19, R9, 0x13, R9.reuse ;  /* 0x0000001309137819 */ /* 0x100fe40000010e09 */
        /* <DEDUP_REMOVED lines=12> */
[----:B------:R-:W-:-:S04]  /*4bf0*/  IADD3 R23, PT, PT, R23, R12, R24 ;  /* 0x0000000c17177210 */ /* 0x000fc80007ffe018 */
[----:B------:R-:W-:Y:S02]  /*4c00*/  IADD3 R22, PT, PT, R22, UR23, R23 ;  /* 0x0000001716167c10 */ /* 0x000fe4000fffe017 */
[C-C-:B------:R-:W-:Y:S02]  /*4c10*/  SHF.L.W.U32.HI R23, R10.reuse, 0x1e, R10.reuse ;  /* 0x0000001e0a177819 */ /* 0x140fe40000010e0a */
[C---:B------:R-:W-:Y:S01]  /*4c20*/  SHF.L.W.U32.HI R12, R10.reuse, 0x13, R10 ;  /* 0x000000130a0c7819 */ /* 0x040fe20000010e0a */
[----:B------:R-:W-:Y:S01]  /*4c30*/  IMAD.IADD R13, R13, 0x1, R22 ;  /* 0x000000010d0d7824 */ /* 0x000fe200078e0216 */
[----:B------:R-:W-:-:S04]  /*4c40*/  SHF.L.W.U32.HI R24, R10, 0xa, R10 ;  /* 0x0000000a0a187819 */ /* 0x000fc80000010e0a */
[----:B------:R-:W-:Y:S02]  /*4c50*/  LOP3.LUT R23, R24, R23, R12, 0x96, !PT ;  /* 0x0000001718177212 */ /* 0x000fe400078e960c */
[C-C-:B------:R-:W-:Y:S02]  /*4c60*/  SHF.L.W.U32.HI R12, R13.reuse, 0x1a, R13.reuse ;  /* 0x0000001a0d0c7819 */ /* 0x140fe40000010e0d */
[C-C-:B------:R-:W-:Y:S02]  /*4c70*/  SHF.L.W.U32.HI R25, R13.reuse, 0x15, R13.reuse ;  /* 0x000000150d197819 */ /* 0x140fe40000010e0d */
[----:B------:R-:W-:-:S04]  /*4c80*/  SHF.L.W.U32.HI R24, R13, 0x7, R13 ;  /* 0x000000070d187819 */ /* 0x000fc80000010e0d */
[----:B------:R-:W-:Y:S02]  /*4c90*/  LOP3.LUT R12, R24, R12, R25, 0x96, !PT ;  /* 0x0000000c180c7212 */ /* 0x000fe400078e9619 */
[----:B------:R-:W-:-:S04]  /*4ca0*/  LOP3.LUT R24, R20, R13, R19, 0xb8, !PT ;  /* 0x0000000d14187212 */ /* 0x000fc800078eb813 */
[----:B------:R-:W-:-:S04]  /*4cb0*/  IADD3 R15, PT, PT, R12, R24, R15 ;  /* 0x000000180c0f7210 */ /* 0x000fc80007ffe00f */
[----:B------:R-:W-:-:S05]  /*4cc0*/  IADD3 R15, PT, PT, R14, UR16, R15 ;  /* 0x000000100e0f7c10 */ /* 0x000fca000fffe00f */
[----:B------:R-:W-:-:S05]  /*4cd0*/  IMAD.IADD R12, R6, 0x1, R15 ;  /* 0x00000001060c7824 */ /* 0x000fca00078e020f */
        /* <DEDUP_REMOVED lines=13> */
[----:B------:R-:W-:Y:S02]  /*4db0*/  IADD3 R20, PT, PT, R20, R24, R19 ;  /* 0x0000001814147210 */ /* 0x000fe40007ffe013 */
[----:B------:R-:W-:Y:S02]  /*4dc0*/  LOP3.LUT R6, R9, R6, R10, 0xe8, !PT ;  /* 0x0000000609067212 */ /* 0x000fe400078ee80a */
[----:B------:R-:W-:Y:S02]  /*4dd0*/  IADD3 R17, PT, PT, R17, UR18, R20 ;  /* 0x0000001211117c10 */ /* 0x000fe4000fffe014 */
        /* <DEDUP_REMOVED lines=14> */
[----:B------:R-:W-:Y:S02]  /*4ec0*/  IADD3 R22, PT, PT, R21, UR19, R22 ;  /* 0x0000001315167c10 */ /* 0x000fe4000fffe016 */
[C-C-:B------:R-:W-:Y:S02]  /*4ed0*/  SHF.L.W.U32.HI R13, R20.reuse, 0x1e, R20.reuse ;  /* 0x0000001e140d7819 */ /* 0x140fe40000010e14 */
[C-C-:B------:R-:W-:Y:S02]  /*4ee0*/  SHF.L.W.U32.HI R24, R20.reuse, 0x13, R20.reuse ;  /* 0x0000001314187819 */ /* 0x140fe40000010e14 */
[----:B------:R-:W-:Y:S01]  /*4ef0*/  SHF.L.W.U32.HI R15, R20, 0xa, R20 ;  /* 0x0000000a140f7819 */ /* 0x000fe20000010e14 */
[C---:B------:R-:W-:Y:S01]  /*4f00*/  IMAD.IADD R9, R23.reuse, 0x1, R22 ;  /* 0x0000000117097824 */ /* 0x040fe200078e0216 */
[----:B------:R-:W-:Y:S02]  /*4f10*/  LOP3.LUT R10, R23, R10, R20, 0xe8, !PT ;  /* 0x0000000a170a7212 */ /* 0x000fe400078ee814 */
[----:B------:R-:W-:-:S02]  /*4f20*/  LOP3.LUT R13, R15, R13, R24, 0x96, !PT ;  /* 0x0000000d0f0d7212 */ /* 0x000fc400078e9618 */
[C-C-:B------:R-:W-:Y:S02]  /*4f30*/  SHF.L.W.U32.HI R15, R9.reuse, 0x1a, R9.reuse ;  /* 0x0000001a090f7819 */ /* 0x140fe40000010e09 */
[C-C-:B------:R-:W-:Y:S02]  /*4f40*/  SHF.L.W.U32.HI R24, R9.reuse, 0x15, R9.reuse ;  /* 0x0000001509187819 */ /* 0x140fe40000010e09 */
[----:B------:R-:W-:Y:S02]  /*4f50*/  SHF.L.W.U32.HI R19, R9, 0x7, R9 ;  /* 0x0000000709137819 */ /* 0x000fe40000010e09 */
[----:B------:R-:W-:Y:S02]  /*4f60*/  IADD3 R13, PT, PT, R14, R13, R10 ;  /* 0x0000000d0e0d7210 */ /* 0x000fe40007ffe00a */
[----:B------:R-:W-:Y:S02]  /*4f70*/  LOP3.LUT R19, R19, R15, R24, 0x96, !PT ;  /* 0x0000000f13137212 */ /* 0x000fe400078e9618 */
[----:B------:R-:W-:-:S02]  /*4f80*/  SHF.L.W.U32.HI R10, R13, 0x1e, R13 ;  /* 0x0000001e0d0a7819 */ /* 0x000fc40000010e0d */
[C-C-:B------:R-:W-:Y:S02]  /*4f90*/  SHF.L.W.U32.HI R15, R13.reuse, 0x13, R13.reuse ;  /* 0x000000130d0f7819 */ /* 0x140fe40000010e0d */
[----:B------:R-:W-:Y:S02]  /*4fa0*/  SHF.L.W.U32.HI R14, R13, 0xa, R13 ;  /* 0x0000000a0d0e7819 */ /* 0x000fe40000010e0d */
[----:B------:R-:W-:Y:S02]  /*4fb0*/  LOP3.LUT R24, R11, R9, R6, 0xb8, !PT ;  /* 0x000000090b187212 */ /* 0x000fe400078eb806 */
[----:B------:R-:W-:Y:S02]  /*4fc0*/  LOP3.LUT R14, R14, R10, R15, 0x96, !PT ;  /* 0x0000000a0e0e7212 */ /* 0x000fe400078e960f */
[----:B------:R-:W-:Y:S02]  /*4fd0*/  IADD3 R15, PT, PT, R19, R24, R12 ;  /* 0x00000018130f7210 */ /* 0x000fe40007ffe00c */
[----:B------:R-:W-:-:S02]  /*4fe0*/  SHF.L.W.U32.HI R10, R21, 0xf, R21 ;  /* 0x0000000f150a7819 */ /* 0x000fc40000010e15 */
[----:B------:R-:W-:Y:S02]  /*4ff0*/  LOP3.LUT R23, R20, R23, R13, 0xe8, !PT ;  /* 0x0000001714177212 */ /* 0x000fe400078ee80d */
[--C-:B------:R-:W-:Y:S02]  /*5000*/  SHF.L.W.U32.HI R19, R21, 0xd, R21.reuse ;  /* 0x0000000d15137819 */ /* 0x100fe40000010e15 */
[----:B------:R-:W-:Y:S02]  /*5010*/  SHF.R.U32.HI R21, RZ, 0xa, R21 ;  /* 0x0000000aff157819 */ /* 0x000fe40000011615 */
[----:B------:R-:W-:Y:S02]  /*5020*/  IADD3 R15, PT, PT, R16, UR12, R15 ;  /* 0x0000000c100f7c10 */ /* 0x000fe4000fffe00f */
[----:B------:R-:W-:Y:S02]  /*5030*/  IADD3 R14, PT, PT, R17, R14, R23 ;  /* 0x0000000e110e7210 */ /* 0x000fe40007ffe017 */
[----:B------:R-:W-:Y:S01]  /*5040*/  LOP3.LUT R17, R21, R10, R19, 0x96, !PT ;  /* 0x0000000a15117212 */ /* 0x000fe200078e9613 */
[----:B------:R-:W-:Y:S01]  /*5050*/  IMAD.IADD R10, R20, 0x1, R15 ;  /* 0x00000001140a7824 */ /* 0x000fe200078e020f */
[----:B------:R-:W-:-:S02]  /*5060*/  SHF.L.W.U32.HI R12, R14, 0x1e, R14 ;  /* 0x0000001e0e0c7819 */ /* 0x000fc40000010e0e */
[C-C-:B------:R-:W-:Y:S02]  /*5070*/  SHF.L.W.U32.HI R19, R14.reuse, 0x13, R14.reuse ;  /* 0x000000130e137819 */ /* 0x140fe40000010e0e */
[----:B------:R-:W-:Y:S02]  /*5080*/  SHF.L.W.U32.HI R21, R14, 0xa, R14 ;  /* 0x0000000a0e157819 */ /* 0x000fe40000010e0e */
[C-C-:B------:R-:W-:Y:S02]  /*5090*/  SHF.L.W.U32.HI R23, R10.reuse, 0x1a, R10.reuse ;  /* 0x0000001a0a177819 */ /* 0x140fe40000010e0a */
[C-C-:B------:R-:W-:Y:S02]  /*50a0*/  SHF.L.W.U32.HI R24, R10.reuse, 0x15, R10.reuse ;  /* 0x000000150a187819 */ /* 0x140fe40000010e0a */
[----:B------:R-:W-:Y:S02]  /*50b0*/  SHF.L.W.U32.HI R25, R10, 0x7, R10 ;  /* 0x000000070a197819 */ /* 0x000fe40000010e0a */
[----:B------:R-:W-:-:S02]  /*50c0*/  LOP3.LUT R19, R21, R12, R19, 0x96, !PT ;  /* 0x0000000c15137212 */ /* 0x000fc400078e9613 */
[----:B------:R-:W-:Y:S02]  /*50d0*/  LOP3.LUT R12, R13, R20, R14, 0xe8, !PT ;  /* 0x000000140d0c7212 */ /* 0x000fe400078ee80e */
[----:B------:R-:W-:Y:S02]  /*50e0*/  LOP3.LUT R24, R25, R23, R24, 0x96, !PT ;  /* 0x0000001719187212 */ /* 0x000fe400078e9618 */
[----:B------:R-:W-:Y:S01]  /*50f0*/  LOP3.LUT R20, R6, R10, R9, 0xb8, !PT ;  /* 0x0000000a06147212 */ /* 0x000fe200078eb809 */
[----:B------:R-:W-:Y:S01]  /*5100*/  IMAD.IADD R17, R17, 0x1, R2 ;  /* 0x0000000111117824 */ /* 0x000fe200078e0202 */
[----:B------:R-:W-:Y:S02]  /*5110*/  IADD3 R12, PT, PT, R22, R19, R12 ;  /* 0x00000013160c7210 */ /* 0x000fe40007ffe00c */
[----:B------:R-:W-:Y:S02]  /*5120*/  IADD3 R20, PT, PT, R24, R20, R11 ;  /* 0x0000001418147210 */ /* 0x000fe40007ffe00b */
[----:B------:R-:W-:-:S02]  /*5130*/  SHF.L.W.U32.HI R2, R12, 0x1e, R12 ;  /* 0x0000001e0c027819 */ /* 0x000fc40000010e0c */
[C-C-:B------:R-:W-:Y:S02]  /*5140*/  SHF.L.W.U32.HI R11, R12.reuse, 0x13, R12.reuse ;  /* 0x000000130c0b7819 */ /* 0x140fe40000010e0c */
[----:B------:R-:W-:Y:S02]  /*5150*/  SHF.L.W.U32.HI R19, R12, 0xa, R12 ;  /* 0x0000000a0c137819 */ /* 0x000fe40000010e0c */
[----:B------:R-:W-:Y:S02]  /*5160*/  IADD3 R20, PT, PT, R17, UR13, R20 ;  /* 0x0000000d11147c10 */ /* 0x000fe4000fffe014 */
[----:B------:R-:W-:-:S03]  /*5170*/  LOP3.LUT R22, R19, R2, R11, 0x96, !PT ;  /* 0x0000000213167212 */ /* 0x000fc600078e960b */
[----:B------:R-:W-:Y:S01]  /*5180*/  IMAD.IADD R11, R13, 0x1, R20 ;  /* 0x000000010d0b7824 */ /* 0x000fe200078e0214 */
        /* <DEDUP_REMOVED lines=8> */
[----:B------:R-:W-:Y:S02]  /*5210*/  LOP3.LUT R21, R23, R21, R24, 0x96, !PT ;  /* 0x0000001517157212 */ /* 0x000fe400078e9618 */
[----:B------:R-:W-:Y:S01]  /*5220*/  LOP3.LUT R2, R9, R11, R10, 0xb8, !PT ;  /* 0x0000000b09027212 */ /* 0x000fe200078eb80a */
[----:B------:R-:W-:Y:S01]  /*5230*/  IMAD.IADD R4, R19, 0x1, R4 ;  /* 0x0000000113047824 */ /* 0x000fe200078e0204 */
[----:B------:R-:W-:Y:S02]  /*5240*/  IADD3 R13, PT, PT, R15, R22, R13 ;  /* 0x000000160f0d7210 */ /* 0x000fe40007ffe00d */
[----:B------:R-:W-:-:S02]  /*5250*/  IADD3 R15, PT, PT, R21, R2, R6 ;  /* 0x00000002150f7210 */ /* 0x000fc40007ffe006 */
[C-C-:B------:R-:W-:Y:S02]  /*5260*/  SHF.L.W.U32.HI R2, R13.reuse, 0x1e, R13.reuse ;  /* 0x0000001e0d027819 */ /* 0x140fe40000010e0d */
[C-C-:B------:R-:W-:Y:S02]  /*5270*/  SHF.L.W.U32.HI R19, R13.reuse, 0x13, R13.reuse ;  /* 0x000000130d137819 */ /* 0x140fe40000010e0d */
[----:B------:R-:W-:Y:S02]  /*5280*/  SHF.L.W.U32.HI R6, R13, 0xa, R13 ;  /* 0x0000000a0d067819 */ /* 0x000fe40000010e0d */
[----:B------:R-:W-:Y:S02]  /*5290*/  IADD3 R15, PT, PT, R4, UR14, R15 ;  /* 0x0000000e040f7c10 */ /* 0x000fe4000fffe00f */
[----:B------:R-:W-:Y:S02]  /*52a0*/  LOP3.LUT R21, R6, R2, R19, 0x96, !PT ;  /* 0x0000000206157212 */ /* 0x000fe400078e9613 */
[----:B------:R-:W-:Y:S01]  /*52b0*/  LOP3.LUT R6, R12, R14, R13, 0xe8, !PT ;  /* 0x0000000e0c067212 */ /* 0x000fe200078ee80d */
[----:B------:R-:W-:Y:S01]  /*52c0*/  IMAD.IADD R2, R14, 0x1, R15 ;  /* 0x000000010e027824 */ /* 0x000fe200078e020f */
[----:B------:R-:W-:-:S02]  /*52d0*/  SHF.L.W.U32.HI R16, R17, 0xf, R17 ;  /* 0x0000000f11107819 */ /* 0x000fc40000010e11 */
[--C-:B------:R-:W-:Y:S02]  /*52e0*/  SHF.L.W.U32.HI R19, R17, 0xd, R17.reuse ;  /* 0x0000000d11137819 */ /* 0x100fe40000010e11 */
[----:B------:R-:W-:Y:S02]  /*52f0*/  SHF.R.U32.HI R17, RZ, 0xa, R17 ;  /* 0x0000000aff117819 */ /* 0x000fe40000011611 */
[----:B------:R-:W-:Y:S02]  /*5300*/  IADD3 R6, PT, PT, R20, R21, R6 ;  /* 0x0000001514067210 */ /* 0x000fe40007ffe006 */
[C-C-:B------:R-:W-:Y:S02]  /*5310*/  SHF.L.W.U32.HI R22, R2.reuse, 0x1a, R2.reuse ;  /* 0x0000001a02167819 */ /* 0x140fe40000010e02 */
[C-C-:B------:R-:W-:Y:S02]  /*5320*/  SHF.L.W.U32.HI R23, R2.reuse, 0x15, R2.reuse ;  /* 0x0000001502177819 */ /* 0x140fe40000010e02 */
[----:B------:R-:W-:-:S02]  /*5330*/  SHF.L.W.U32.HI R24, R2, 0x7, R2 ;  /* 0x0000000702187819 */ /* 0x000fc40000010e02 */
[----:B------:R-:W-:Y:S02]  /*5340*/  LOP3.LUT R14, R17, R16, R19, 0x96, !PT ;  /* 0x00000010110e7212 */ /* 0x000fe400078e9613 */
[C-C-:B------:R-:W-:Y:S02]  /*5350*/  SHF.L.W.U32.HI R16, R6.reuse, 0x1e, R6.reuse ;  /* 0x0000001e06107819 */ /* 0x140fe40000010e06 */
[C-C-:B------:R-:W-:Y:S02]  /*5360*/  SHF.L.W.U32.HI R17, R6.reuse, 0x13, R6.reuse ;  /* 0x0000001306117819 */ /* 0x140fe40000010e06 */
[----:B------:R-:W-:Y:S02]  /*5370*/  SHF.L.W.U32.HI R19, R6, 0xa, R6 ;  /* 0x0000000a06137819 */ /* 0x000fe40000010e06 */
[----:B------:R-:W-:Y:S02]  /*5380*/  LOP3.LUT R22, R24, R22, R23, 0x96, !PT ;  /* 0x0000001618167212 */ /* 0x000fe400078e9617 */
[----:B------:R-:W-:Y:S01]  /*5390*/  LOP3.LUT R21, R10, R2, R11, 0xb8, !PT ;  /* 0x000000020a157212 */ /* 0x000fe200078eb80b */
[----:B------:R-:W-:Y:S01]  /*53a0*/  IMAD.IADD R14, R14, 0x1, R5 ;  /* 0x000000010e0e7824 */ /* 0x000fe200078e0205 */
[----:B------:R-:W-:-:S02]  /*53b0*/  LOP3.LUT R20, R19, R16, R17, 0x96, !PT ;  /* 0x0000001013147212 */ /* 0x000fc400078e9611 */
[----:B------:R-:W-:Y:S02]  /*53c0*/  IADD3 R17, PT, PT, R22, R21, R9 ;  /* 0x0000001516117210 */ /* 0x000fe40007ffe009 */
[C-C-:B------:R-:W-:Y:S02]  /*53d0*/  SHF.L.W.U32.HI R16, R4.reuse, 0xf, R4.reuse ;  /* 0x0000000f04107819 */ /* 0x140fe40000010e04 */
[--C-:B------:R-:W-:Y:S02]  /*53e0*/  SHF.L.W.U32.HI R9, R4, 0xd, R4.reuse ;  /* 0x0000000d04097819 */ /* 0x100fe40000010e04 */
[----:B------:R-:W-:Y:S02]  /*53f0*/  SHF.R.U32.HI R4, RZ, 0xa, R4 ;  /* 0x0000000aff047819 */ /* 0x000fe40000011604 */
[----:B------:R-:W-:Y:S02]  /*5400*/  LOP3.LUT R19, R13, R12, R6, 0xe8, !PT ;  /* 0x0000000c0d137212 */ /* 0x000fe400078ee806 */
[----:B------:R-:W-:-:S02]  /*5410*/  IADD3 R17, PT, PT, R14, UR15, R17 ;  /* 0x0000000f0e117c10 */ /* 0x000fc4000fffe011 */
[----:B------:R-:W-:Y:S02]  /*5420*/  LOP3.LUT R16, R4, R16, R9, 0x96, !PT ;  /* 0x0000001004107212 */ /* 0x000fe400078e9609 */
[----:B------:R-:W-:Y:S01]  /*5430*/  IADD3 R15, PT, PT, R15, R20, R19 ;  /* 0x000000140f0f7210 */ /* 0x000fe20007ffe013 */
[----:B------:R-:W-:-:S03]  /*5440*/  IMAD.IADD R9, R12, 0x1, R17 ;  /* 0x000000010c097824 */ /* 0x000fc600078e0211 */
[C-C-:B------:R-:W-:Y:S02]  /*5450*/  SHF.L.W.U32.HI R12, R15.reuse, 0x1e, R15.reuse ;  /* 0x0000001e0f0c7819 */ /* 0x140fe40000010e0f */
[C-C-:B------:R-:W-:Y:S02]  /*5460*/  SHF.L.W.U32.HI R19, R15.reuse, 0x13, R15.reuse ;  /* 0x000000130f137819 */ /* 0x140fe40000010e0f */
[----:B------:R-:W-:Y:S02]  /*5470*/  SHF.L.W.U32.HI R20, R15, 0xa, R15 ;  /* 0x0000000a0f147819 */ /* 0x000fe40000010e0f */
[C-C-:B------:R-:W-:Y:S02]  /*5480*/  SHF.L.W.U32.HI R21, R9.reuse, 0x1a, R9.reuse ;  /* 0x0000001a09157819 */ /* 0x140fe40000010e09 */
[C-C-:B------:R-:W-:Y:S02]  /*5490*/  SHF.L.W.U32.HI R22, R9.reuse, 0x15, R9.reuse ;  /* 0x0000001509167819 */ /* 0x140fe40000010e09 */
[----:B------:R-:W-:-:S02]  /*54a0*/  SHF.L.W.U32.HI R23, R9, 0x7, R9 ;  /* 0x0000000709177819 */ /* 0x000fc40000010e09 */
[----:B------:R-:W-:Y:S02]  /*54b0*/  LOP3.LUT R20, R20, R12, R19, 0x96, !PT ;  /* 0x0000000c14147212 */ /* 0x000fe400078e9613 */
[C-C-:B------:R-:W-:Y:S02]  /*54c0*/  SHF.L.W.U32.HI R12, R14.reuse, 0xf, R14.reuse ;  /* 0x0000000f0e0c7819 */ /* 0x140fe40000010e0e */
[----:B------:R-:W-:Y:S02]  /*54d0*/  SHF.L.W.U32.HI R19, R14, 0xd, R14 ;  /* 0x0000000d0e137819 */ /* 0x000fe40000010e0e */
[----:B------:R-:W-:Y:S02]  /*54e0*/  LOP3.LUT R23, R23, R21, R22, 0x96, !PT ;  /* 0x0000001517177212 */ /* 0x000fe400078e9616 */
[----:B------:R-:W-:Y:S02]  /*54f0*/  SHF.R.U32.HI R14, RZ, 0xa, R14 ;  /* 0x0000000aff0e7819 */ /* 0x000fe4000001160e */
[----:B------:R-:W-:Y:S01]  /*5500*/  LOP3.LUT R22, R11, R9, R2, 0xb8, !PT ;  /* 0x000000090b167212 */ /* 0x000fe200078eb802 */
[----:B------:R-:W-:Y:S01]  /*5510*/  IMAD.IADD R7, R16, 0x1, R7 ;  /* 0x0000000110077824 */ /* 0x000fe200078e0207 */
[----:B------:R-:W-:-:S02]  /*5520*/  LOP3.LUT R21, R6, R13, R15, 0xe8, !PT ;  /* 0x0000000d06157212 */ /* 0x000fc400078ee80f */
[----:B------:R-:W-:Y:S02]  /*5530*/  LOP3.LUT R19, R14, R12, R19, 0x96, !PT ;  /* 0x0000000c0e137212 */ /* 0x000fe400078e9613 */
[----:B------:R-:W-:Y:S02]  /*5540*/  IADD3 R14, PT, PT, R23, R22, R10 ;  /* 0x00000016170e7210 */ /* 0x000fe40007ffe00a */
[----:B------:R-:W-:Y:S02]  /*5550*/  IADD3 R12, PT, PT, R17, R20, R21 ;  /* 0x00000014110c7210 */ /* 0x000fe40007ffe015 */
[C-C-:B------:R-:W-:Y:S02]  /*5560*/  SHF.L.W.U32.HI R10, R7.reuse, 0xf, R7.reuse ;  /* 0x0000000f070a7819 */ /* 0x140fe40000010e07 */
[--C-:B------:R-:W-:Y:S02]  /*5570*/  SHF.L.W.U32.HI R17, R7, 0xd, R7.reuse ;  /* 0x0000000d07117819 */ /* 0x100fe40000010e07 */
[----:B------:R-:W-:-:S02]  /*5580*/  SHF.R.U32.HI R16, RZ, 0xa, R7 ;  /* 0x0000000aff107819 */ /* 0x000fc40000011607 */
[----:B------:R-:W-:Y:S01]  /*5590*/  IADD3 R14, PT, PT, R7, UR8, R14 ;  /* 0x00000008070e7c10 */ /* 0x000fe2000fffe00e */
[----:B------:R-:W-:Y:S01]  /*55a0*/  IMAD.IADD R8, R19, 0x1, R8 ;  /* 0x0000000113087824 */ /* 0x000fe200078e0208 */
[----:B------:R-:W-:Y:S02]  /*55b0*/  LOP3.LUT R17, R16, R10, R17, 0x96, !PT ;  /* 0x0000000a10117212 */ /* 0x000fe400078e9611 */
[C---:B------:R-:W-:Y:S01]  /*55c0*/  SHF.L.W.U32.HI R20, R12.reuse, 0x1e, R12 ;  /* 0x0000001e0c147819 */ /* 0x040fe20000010e0c */
[----:B------:R-:W-:Y:S01]  /*55d0*/  IMAD.IADD R10, R13, 0x1, R14 ;  /* 0x000000010d0a7824 */ /* 0x000fe200078e020e */
[C-C-:B------:R-:W-:Y:S02]  /*55e0*/  SHF.L.W.U32.HI R21, R12.reuse, 0x13, R12.reuse ;  /* 0x000000130c157819 */ /* 0x140fe40000010e0c */
[----:B------:R-:W-:Y:S02]  /*55f0*/  SHF.L.W.U32.HI R22, R12, 0xa, R12 ;  /* 0x0000000a0c167819 */ /* 0x000fe40000010e0c */
[----:B------:R-:W-:-:S02]  /*5600*/  SHF.L.W.U32.HI R16, R8, 0xf, R8 ;  /* 0x0000000f08107819 */ /* 0x000fc40000010e08 */
[----:B------:R-:W-:Y:S02]  /*5610*/  LOP3.LUT R7, R22, R20, R21, 0x96, !PT ;  /* 0x0000001416077212 */ /* 0x000fe400078e9615 */
        /* <DEDUP_REMOVED lines=10> */
[----:B------:R-:W-:Y:S01]  /*56c0*/  IADD3 R7, PT, PT, R14, R7, R20 ;  /* 0x000000070e077210 */ /* 0x000fe20007ffe014 */
[----:B------:R-:W-:Y:S01]  /*56d0*/  IMAD.IADD R18, R17, 0x1, R18 ;  /* 0x0000000111127824 */ /* 0x000fe200078e0212 */
[----:B------:R-:W-:-:S02]  /*56e0*/  IADD3 R13, PT, PT, R8, UR9, R13 ;  /* 0x00000009080d7c10 */ /* 0x000fc4000fffe00d */
[C-C-:B------:R-:W-:Y:S02]  /*56f0*/  SHF.L.W.U32.HI R14, R7.reuse, 0x1e, R7.reuse ;  /* 0x0000001e070e7819 */ /* 0x140fe40000010e07 */
[C-C-:B------:R-:W-:Y:S02]  /*5700*/  SHF.L.W.U32.HI R17, R7.reuse, 0x13, R7.reuse ;  /* 0x0000001307117819 */ /* 0x140fe40000010e07 */
[----:B------:R-:W-:Y:S01]  /*5710*/  SHF.L.W.U32.HI R19, R7, 0xa, R7 ;  /* 0x0000000a07137819 */ /* 0x000fe20000010e07 */
[----:B------:R-:W-:Y:S01]  /*5720*/  IMAD.IADD R11, R6, 0x1, R13 ;  /* 0x00000001060b7824 */ /* 0x000fe200078e020d */
[----:B------:R-:W-:Y:S01]  /*5730*/  LOP3.LUT R8, R12, R15, R7, 0xe8, !PT ;  /* 0x0000000f0c087212 */ /* 0x000fe200078ee807 */
[----:B------:R-:W-:Y:S01]  /*5740*/  USHF.R.U64 UR74, UR4, 0x1, UR5 ;  /* 0x00000001044a7899 */ /* 0x000fe20008001205 */
[----:B------:R-:W-:Y:S01]  /*5750*/  LOP3.LUT R14, R19, R14, R17, 0x96, !PT ;  /* 0x0000000e130e7212 */ /* 0x000fe200078e9611 */
[----:B------:R-:W-:-:S03]  /*5760*/  USHF.R.U32.HI UR75, URZ, 0x1, UR5 ;  /* 0x00000001ff4b7899 */ /* 0x000fc60008011605 */
[----:B------:R-:W-:Y:S02]  /*5770*/  IADD3 R6, PT, PT, R13, R14, R8 ;  /* 0x0000000e0d067210 */ /* 0x000fe40007ffe008 */
[C-C-:B------:R-:W-:Y:S02]  /*5780*/  SHF.L.W.U32.HI R8, R11.reuse, 0x1a, R11.reuse ;  /* 0x0000001a0b087819 */ /* 0x140fe40000010e0b */
[C-C-:B------:R-:W-:Y:S02]  /*5790*/  SHF.L.W.U32.HI R13, R11.reuse, 0x15, R11.reuse ;  /* 0x000000150b0d7819 */ /* 0x140fe40000010e0b */
[----:B------:R-:W-:Y:S02]  /*57a0*/  SHF.L.W.U32.HI R14, R11, 0x7, R11 ;  /* 0x000000070b0e7819 */ /* 0x000fe40000010e0b */
[----:B------:R-:W-:Y:S02]  /*57b0*/  IADD3 R5, P0, PT, R0, UR74, RZ ;  /* 0x0000004a00057c10 */ /* 0x000fe4000ff1e0ff */
[----:B------:R-:W-:-:S02]  /*57c0*/  LOP3.LUT R13, R14, R8, R13, 0x96, !PT ;  /* 0x000000080e0d7212 */ /* 0x000fc400078e960d */
[----:B------:R-:W-:Y:S01]  /*57d0*/  LOP3.LUT R8, R9, R11, R10, 0xb8, !PT ;  /* 0x0000000b09087212 */ /* 0x000fe200078eb80a */
[----:B------:R-:W-:Y:S01]  /*57e0*/  IMAD.X R24, RZ, RZ, UR75, P0 ;  /* 0x0000004bff187e24 */ /* 0x000fe200080e06ff */
[----:B------:R-:W-:Y:S01]  /*57f0*/  LEA R4, P0, R5, UR72, 0x5 ;  /* 0x0000004805047c11 */ /* 0x000fe2000f8028ff */
[----:B------:R-:W-:Y:S01]  /*5800*/  VIADD R21, R7, 0xa54ff53a ;  /* 0xa54ff53a07157836 */ /* 0x000fe20000000000 */
[----:B------:R-:W-:Y:S02]  /*5810*/  IADD3 R13, PT, PT, R13, R8, R2 ;  /* 0x000000080d0d7210 */ /* 0x000fe40007ffe002 */
[----:B------:R-:W-:Y:S02]  /*5820*/  LEA.HI.X R5, R5, UR73, R24, 0x5, P0 ;  /* 0x0000004905057c11 */ /* 0x000fe400080f2c18 */
[--C-:B------:R-:W-:Y:S02]  /*5830*/  SHF.R.U32.HI R17, RZ, 0x18, R21.reuse ;  /* 0x00000018ff117819 */ /* 0x100fe40000011615 */
[----:B------:R-:W-:-:S02]  /*5840*/  SHF.R.U32.HI R19, RZ, 0x10, R21 ;  /* 0x00000010ff137819 */ /* 0x000fc40000011615 */
[----:B------:R-:W-:Y:S01]  /*5850*/  IADD3 R18, PT, PT, R18, UR10, R13 ;  /* 0x0000000a12127c10 */ /* 0x000fe2000fffe00d */
[----:B------:R-:W-:Y:S01]  /*5860*/  IMAD.IADD R3, R16, 0x1, R3 ;  /* 0x0000000110037824 */ /* 0x000fe200078e0203 */
[----:B------:R0:W-:Y:S01]  /*5870*/  STG.E.U8 desc[UR70][R4.64+0xc], R17 ;  /* 0x00000c1104007986 */ /* 0x0001e2000c101146 */
[----:B------:R-:W-:Y:S02]  /*5880*/  SHF.L.W.U32.HI R16, R6, 0x1e, R6 ;  /* 0x0000001e06107819 */ /* 0x000fe40000010e06 */
[----:B------:R-:W-:Y:S01]  /*5890*/  IMAD.IADD R15, R15, 0x1, R18 ;  /* 0x000000010f0f7824 */ /* 0x000fe200078e0212 */
[----:B------:R1:W-:Y:S01]  /*58a0*/  STG.E.U8 desc[UR70][R4.64+0xd], R19 ;  /* 0x00000d1304007986 */ /* 0x0003e2000c101146 */
[----:B------:R-:W-:Y:S01]  /*58b0*/  VIADD R23, R10, 0x5be0cd19 ;  /* 0x5be0cd190a177836 */ /* 0x000fe20000000000 */
[--C-:B------:R-:W-:Y:S02]  /*58c0*/  LOP3.LUT R2, R7, R12, R6.reuse, 0xe8, !PT ;  /* 0x0000000c07027212 */ /* 0x100fe400078ee806 */
[----:B0-----:R-:W-:-:S02]  /*58d0*/  SHF.L.W.U32.HI R17, R6, 0x13, R6 ;  /* 0x0000001306117819 */ /* 0x001fc40000010e06 */
[----:B-1----:R-:W-:Y:S02]  /*58e0*/  SHF.L.W.U32.HI R19, R6, 0xa, R6 ;  /* 0x0000000a06137819 */ /* 0x002fe40000010e06 */
[----:B------:R-:W-:Y:S02]  /*58f0*/  LOP3.LUT R13, R10, R15, R11, 0xb8, !PT ;  /* 0x0000000f0a0d7212 */ /* 0x000fe400078eb80b */
[----:B------:R-:W-:Y:S01]  /*5900*/  LOP3.LUT R17, R19, R16, R17, 0x96, !PT ;  /* 0x0000001013117212 */ /* 0x000fe200078e9611 */
[----:B------:R-:W-:Y:S01]  /*5910*/  VIADD R19, R11, 0x1f83d9ab ;  /* 0x1f83d9ab0b137836 */ /* 0x000fe20000000000 */
[C-C-:B------:R-:W-:Y:S02]  /*5920*/  SHF.L.W.U32.HI R8, R15.reuse, 0x1a, R15.reuse ;  /* 0x0000001a0f087819 */ /* 0x140fe40000010e0f */
[C-C-:B------:R-:W-:Y:S02]  /*5930*/  SHF.L.W.U32.HI R11, R15.reuse, 0x15, R15.reuse ;  /* 0x000000150f0b7819 */ /* 0x140fe40000010e0f */
[----:B------:R-:W-:-:S02]  /*5940*/  SHF.L.W.U32.HI R10, R15, 0x7, R15 ;  /* 0x000000070f0a7819 */ /* 0x000fc40000010e0f */
[----:B------:R-:W-:Y:S02]  /*5950*/  IADD3 R2, PT, PT, R18, R17, R2 ;  /* 0x0000001112027210 */ /* 0x000fe40007ffe002 */
[----:B------:R-:W-:Y:S02]  /*5960*/  LOP3.LUT R8, R10, R8, R11, 0x96, !PT ;  /* 0x000000080a087212 */ /* 0x000fe400078e960b */
[C-C-:B------:R-:W-:Y:S02]  /*5970*/  SHF.L.W.U32.HI R14, R2.reuse, 0x1e, R2.reuse ;  /* 0x0000001e020e7819 */ /* 0x140fe40000010e02 */
[C-C-:B------:R-:W-:Y:S02]  /*5980*/  SHF.L.W.U32.HI R17, R2.reuse, 0x13, R2.reuse ;  /* 0x0000001302117819 */ /* 0x140fe40000010e02 */
[----:B------:R-:W-:Y:S02]  /*5990*/  SHF.L.W.U32.HI R16, R2, 0xa, R2 ;  /* 0x0000000a02107819 */ /* 0x000fe40000010e02 */
[----:B------:R-:W-:Y:S01]  /*59a0*/  IADD3 R8, PT, PT, R8, R13, R9 ;  /* 0x0000000d08087210 */ /* 0x000fe20007ffe009 */
[----:B------:R-:W-:Y:S01]  /*59b0*/  VIADD R11, R2, 0xbb67ae85 ;  /* 0xbb67ae85020b7836 */ /* 0x000fe20000000000 */
[----:B------:R0:W-:Y:S01]  /*59c0*/  STG.E.U8 desc[UR70][R4.64+0xf], R21 ;  /* 0x00000f1504007986 */ /* 0x0001e2000c101146 */
[----:B------:R-:W-:-:S02]  /*59d0*/  SHF.R.U32.HI R25, RZ, 0x8, R21 ;  /* 0x00000008ff197819 */ /* 0x000fc40000011615 */
[----:B------:R-:W-:Y:S02]  /*59e0*/  SHF.R.U32.HI R27, RZ, 0x18, R23 ;  /* 0x00000018ff1b7819 */ /* 0x000fe40000011617 */
[----:B------:R-:W-:Y:S02]  /*59f0*/  LOP3.LUT R2, R6, R7, R2, 0xe8, !PT ;  /* 0x0000000706027212 */ /* 0x000fe400078ee802 */
[----:B------:R-:W-:Y:S02]  /*5a00*/  LOP3.LUT R14, R16, R14, R17, 0x96, !PT ;  /* 0x0000000e100e7212 */ /* 0x000fe400078e9611 */
[----:B------:R-:W-:Y:S01]  /*5a10*/  IADD3 R3, PT, PT, R3, UR11, R8 ;  /* 0x0000000b03037c10 */ /* 0x000fe2000fffe008 */
[----:B0-----:R-:W-:-:S03]  /*5a20*/  VIADD R21, R6, 0x3c6ef372 ;  /* 0x3c6ef37206157836 */ /* 0x001fc60000000000 */
[----:B------:R-:W-:Y:S01]  /*5a30*/  IADD3 R2, PT, PT, R3, R14, R2 ;  /* 0x0000000e03027210 */ /* 0x000fe20007ffe002 */
[----:B------:R0:W-:Y:S01]  /*5a40*/  STG.E.U8 desc[UR70][R4.64+0xe], R25 ;  /* 0x00000e1904007986 */ /* 0x0001e2000c101146 */
[--C-:B------:R-:W-:Y:S02]  /*5a50*/  SHF.R.U32.HI R29, RZ, 0x10, R23.reuse ;  /* 0x00000010ff1d7819 */ /* 0x100fe40000011617 */
[----:B------:R-:W-:Y:S01]  /*5a60*/  SHF.R.U32.HI R20, RZ, 0x8, R23 ;  /* 0x00000008ff147819 */ /* 0x000fe20000011617 */
[----:B------:R1:W-:Y:S01]  /*5a70*/  STG.E.U8 desc[UR70][R4.64+0x1c], R27 ;  /* 0x00001c1b04007986 */ /* 0x0003e2000c101146 */
[----:B------:R-:W-:-:S03]  /*5a80*/  SHF.R.U32.HI R9, RZ, 0x18, R11 ;  /* 0x00000018ff097819 */ /* 0x000fc6000001160b */
[----:B------:R2:W-:Y:S01]  /*5a90*/  STG.E.U8 desc[UR70][R4.64+0x1f], R23 ;  /* 0x00001f1704007986 */ /* 0x0005e2000c101146 */
[----:B------:R-:W-:Y:S01]  /*5aa0*/  SHF.R.U32.HI R13, RZ, 0x10, R11 ;  /* 0x00000010ff0d7819 */ /* 0x000fe2000001160b */
[----:B------:R-:W-:Y:S02]  /*5ab0*/  VIADD R15, R15, 0x9b05688c ;  /* 0x9b05688c0f0f7836 */ /* 0x000fe40000000000 */
[----:B------:R3:W-:Y:S01]  /*5ac0*/  STG.E.U8 desc[UR70][R4.64+0xb], R21 ;  /* 0x00000b1504007986 */ /* 0x0007e2000c101146 */
[--C-:B0-----:R-:W-:Y:S02]  /*5ad0*/  SHF.R.U32.HI R25, RZ, 0x10, R21.reuse ;  /* 0x00000010ff197819 */ /* 0x101fe40000011615 */
[----:B-1----:R-:W-:Y:S02]  /*5ae0*/  SHF.R.U32.HI R27, RZ, 0x8, R21 ;  /* 0x00000008ff1b7819 */ /* 0x002fe40000011615 */
[----:B------:R-:W-:Y:S02]  /*5af0*/  SHF.R.U32.HI R17, RZ, 0x8, R11 ;  /* 0x00000008ff117819 */ /* 0x000fe4000001160b */
[----:B--2---:R-:W-:-:S02]  /*5b00*/  SHF.R.U32.HI R23, RZ, 0x18, R21 ;  /* 0x00000018ff177819 */ /* 0x004fc40000011615 */
[----:B------:R-:W-:Y:S02]  /*5b10*/  IADD3 R7, PT, PT, R3, 0x510e527f, R12 ;  /* 0x510e527f03077810 */ /* 0x000fe40007ffe00c */
[--C-:B---3--:R-:W-:Y:S01]  /*5b20*/  SHF.R.U32.HI R21, RZ, 0x10, R19.reuse ;  /* 0x00000010ff157819 */ /* 0x108fe20000011613 */
[----:B------:R-:W-:Y:S01]  /*5b30*/  VIADD R3, R2, 0x6a09e667 ;  /* 0x6a09e66702037836 */ /* 0x000fe20000000000 */
[----:B------:R0:W-:Y:S04]  /*5b40*/  STG.E.U8 desc[UR70][R4.64+0x1d], R29 ;  /* 0x00001d1d04007986 */ /* 0x0001e8000c101146 */
[----:B------:R1:W-:Y:S04]  /*5b50*/  STG.E.U8 desc[UR70][R4.64+0x1e], R20 ;  /* 0x00001e1404007986 */ /* 0x0003e8000c101146 */
[----:B------:R2:W-:Y:S04]  /*5b60*/  STG.E.U8 desc[UR70][R4.64+0x8], R23 ;  /* 0x0000081704007986 */ /* 0x0005e8000c101146 */
[----:B------:R3:W-:Y:S01]  /*5b70*/  STG.E.U8 desc[UR70][R4.64+0x9], R25 ;  /* 0x0000091904007986 */ /* 0x0007e2000c101146 */
[----:B0-----:R-:W-:-:S03]  /*5b80*/  SHF.R.U32.HI R29, RZ, 0x18, R19 ;  /* 0x00000018ff1d7819 */ /* 0x001fc60000011613 */
[----:B------:R0:W-:Y:S01]  /*5b90*/  STG.E.U8 desc[UR70][R4.64+0x19], R21 ;  /* 0x0000191504007986 */ /* 0x0001e2000c101146 */
[----:B-1----:R-:W-:-:S03]  /*5ba0*/  SHF.R.U32.HI R20, RZ, 0x8, R19 ;  /* 0x00000008ff147819 */ /* 0x002fc60000011613 */
[----:B------:R1:W-:Y:S01]  /*5bb0*/  STG.E.U8 desc[UR70][R4.64+0x1b], R19 ;  /* 0x00001b1304007986 */ /* 0x0003e2000c101146 */
[----:B--2---:R-:W-:-:S03]  /*5bc0*/  SHF.R.U32.HI R23, RZ, 0x10, R15 ;  /* 0x00000010ff177819 */ /* 0x004fc6000001160f */
[----:B------:R2:W-:Y:S01]  /*5bd0*/  STG.E.U8 desc[UR70][R4.64+0x7], R11 ;  /* 0x0000070b04007986 */ /* 0x0005e2000c101146 */
[----:B---3--:R-:W-:-:S03]  /*5be0*/  SHF.R.U32.HI R25, RZ, 0x8, R15 ;  /* 0x00000008ff197819 */ /* 0x008fc6000001160f */
[----:B------:R3:W-:Y:S01]  /*5bf0*/  STG.E.U8 desc[UR70][R4.64+0x4], R9 ;  /* 0x0000040904007986 */ /* 0x0007e2000c101146 */
[----:B0-----:R-:W-:-:S03]  /*5c00*/  SHF.R.U32.HI R21, RZ, 0x18, R15 ;  /* 0x00000018ff157819 */ /* 0x001fc6000001160f */
[----:B------:R0:W-:Y:S01]  /*5c10*/  STG.E.U8 desc[UR70][R4.64+0x5], R13 ;  /* 0x0000050d04007986 */ /* 0x0001e2000c101146 */
[----:B-1----:R-:W-:-:S03]  /*5c20*/  SHF.R.U32.HI R19, RZ, 0x18, R7 ;  /* 0x00000018ff137819 */ /* 0x002fc60000011607 */
[----:B------:R1:W-:Y:S01]  /*5c30*/  STG.E.U8 desc[UR70][R4.64+0x6], R17 ;  /* 0x0000061104007986 */ /* 0x0003e2000c101146 */
[----:B--2---:R-:W-:-:S03]  /*5c40*/  SHF.R.U32.HI R11, RZ, 0x10, R3 ;  /* 0x00000010ff0b7819 */ /* 0x004fc60000011603 */
[----:B------:R2:W-:Y:S01]  /*5c50*/  STG.E.U8 desc[UR70][R4.64+0x17], R15 ;  /* 0x0000170f04007986 */ /* 0x0005e2000c101146 */
[--C-:B---3--:R-:W-:Y:S02]  /*5c60*/  SHF.R.U32.HI R9, RZ, 0x18, R3.reuse ;  /* 0x00000018ff097819 */ /* 0x108fe40000011603 */
[----:B0-----:R-:W-:Y:S02]  /*5c70*/  SHF.R.U32.HI R13, RZ, 0x8, R3 ;  /* 0x00000008ff0d7819 */ /* 0x001fe40000011603 */
[--C-:B-1----:R-:W-:Y:S02]  /*5c80*/  SHF.R.U32.HI R17, RZ, 0x8, R7.reuse ;  /* 0x00000008ff117819 */ /* 0x102fe40000011607 */
[----:B--2---:R-:W-:Y:S01]  /*5c90*/  SHF.R.U32.HI R15, RZ, 0x10, R7 ;  /* 0x00000010ff0f7819 */ /* 0x004fe20000011607 */
[----:B------:R1:W-:Y:S04]  /*5ca0*/  STG.E.U8 desc[UR70][R4.64+0xa], R27 ;  /* 0x00000a1b04007986 */ /* 0x0003e8000c101146 */
        /* <DEDUP_REMOVED lines=12> */
[----:B------:R1:W-:Y:S02]  /*5d70*/  STG.E.U8 desc[UR70][R4.64+0x2], R13 ;  /* 0x0000020d04007986 */ /* 0x0003e4000c101146 */
.L_x_1:
[----:B0-----:R-:W-:Y:S05]  /*5d80*/  BSYNC.RECONVERGENT B0 ;  /* 0x0000000000007941 */ /* 0x001fea0003800200 */
.L_x_0:
[----:B------:R-:W-:Y:S01]  /*5d90*/  BAR.SYNC.DEFER_BLOCKING 0x0 ;  /* 0x0000000000007b1d */ /* 0x000fe20000010000 */
[----:B------:R-:W-:Y:S02]  /*5da0*/  UISETP.GT.U32.AND UP0, UPT, UR6, 0x3, UPT ;  /* 0x000000030600788c */ /* 0x000fe4000bf04070 */
[----:B------:R-:W-:Y:S02]  /*5db0*/  USHF.R.U64 UR4, UR4, 0x1, UR5 ;  /* 0x0000000104047899 */ /* 0x000fe40008001205 */
[----:B------:R-:W-:Y:S02]  /*5dc0*/  UISETP.GT.U32.AND.EX UP0, UPT, UR7, URZ, UPT, UP0 ;  /* 0x000000ff0700728c */ /* 0x000fe4000bf04100 */
[----:B------:R-:W-:Y:S01]  /*5dd0*/  USHF.R.U32.HI UR5, URZ, 0x1, UR5 ;  /* 0x00000001ff057899 */ /* 0x000fe20008011605 */
[----:B------:R-:W-:Y:S01]  /*5de0*/  UMOV UR6, UR68 ;  /* 0x0000004400067c82 */ /* 0x000fe20008000000 */
[----:B------:R-:W-:-:S05]  /*5df0*/  UMOV UR7, UR69 ;  /* 0x0000004500077c82 */ /* 0x000fca0008000000 */
[----:B------:R-:W-:Y:S05]  /*5e00*/  BRA.U UP0, `(.L_x_2) ;  /* 0xffffffa100f07547 */ /* 0x000fea000b83ffff */
[----:B------:R-:W-:Y:S05]  /*5e10*/  EXIT ;  /* 0x000000000000794d */ /* 0x000fea0003800000 */
.L_x_3:
[----:B------:R-:W-:-:S00]  /*5e20*/  BRA `(.L_x_3) ;  /* 0xfffffffc00fc7947 */ /* 0x000fc0000383ffff */
[----:B------:R-:W-:-:S00]  /*5e30*/  NOP ;  /* 0x0000000000007918 */ /* 0x000fc00000000000 */
        /* <DEDUP_REMOVED lines=12> */
.L_x_4:


//--------------------- .nv.shared.reserved.0     --------------------------
	.section	.nv.shared.reserved.0,"aw",@nobits
	.weak		__nv_reservedSMEM_offset_0_alias
	.size		__nv_reservedSMEM_offset_0_alias, 0, 64
	.other		__nv_reservedSMEM_offset_0_alias,@"STO_CUDA_RESERVED_SHARED STV_DEFAULT"
__nv_reservedSMEM_offset_0_alias:
	.zero		0
	.zero		64


//--------------------- .nv.constant0.merkle_rebuild_kernel --------------------------
	.section	.nv.constant0.merkle_rebuild_kernel,"a",@progbits
	.sectionflags	@""
	.align	4
.nv.constant0.merkle_rebuild_kernel:
	.zero		912


//--------------------- SYMBOLS --------------------------

	.type		.nv.reservedSmem.offset0,@object
	.size		.nv.reservedSmem.offset0,0x4
